// auto-generated by cutlass_sweep.gemm — config: {"arch": "sm_100", "cluster_m": 1, "cluster_n": 1, "dtype": "int8", "dtype_b": "int8", "layout": "nt", "stages": 6, "tile_k": 64, "tile_m": 128, "tile_n": 128}
#include "cutlass/cutlass.h"
#include "cutlass/gemm/collective/collective_builder.hpp"
#include "cutlass/gemm/device/gemm_universal_adapter.h"
#include "cutlass/gemm/kernel/gemm_universal.hpp"
#include "cutlass/epilogue/collective/collective_builder.hpp"

using ElemA = int8_t;
using ElemB = int8_t;
using ElemCD = int8_t;
using Acc  = int32_t;
using TileShape    = cute::Shape<cute::_128, cute::_128, cute::_64>;
using ClusterShape = cute::Shape<cute::_1, cute::_1, cute::_1>;

using CollectiveEpilogue = typename cutlass::epilogue::collective::CollectiveBuilder<
    cutlass::arch::Sm100, cutlass::arch::OpClassTensorOp,
    TileShape, ClusterShape,
    cutlass::epilogue::collective::EpilogueTileAuto,
    Acc, Acc,
    ElemCD, cutlass::layout::RowMajor, 128 / cutlass::sizeof_bits<ElemCD>::value,
    ElemCD, cutlass::layout::RowMajor, 128 / cutlass::sizeof_bits<ElemCD>::value,
    cutlass::epilogue::collective::EpilogueScheduleAuto
  >::CollectiveOp;

using CollectiveMainloop = typename cutlass::gemm::collective::CollectiveBuilder<
    cutlass::arch::Sm100, cutlass::arch::OpClassTensorOp,
    ElemA, cutlass::layout::RowMajor, 128 / cutlass::sizeof_bits<ElemA>::value,
    ElemB, cutlass::layout::ColumnMajor, 128 / cutlass::sizeof_bits<ElemB>::value,
    Acc,
    TileShape, ClusterShape,
    cutlass::gemm::collective::StageCount<6>,
    cutlass::gemm::collective::KernelScheduleAuto
  >::CollectiveOp;

using GemmKernel = cutlass::gemm::kernel::GemmUniversal<
    cute::Shape<int,int,int,int>,
    CollectiveMainloop,
    CollectiveEpilogue
>;
using Gemm = cutlass::gemm::device::GemmUniversalAdapter<GemmKernel>;

// Force the device kernel symbol into the cubin without needing a host main.
auto* _anchor = &cutlass::device_kernel<GemmKernel>;


// ===== COMPILED SASS (sm_100a) =====

	.target	sm_100a

	.elftype	@"ET_EXEC"


//--------------------- .note.nv.tkinfo           --------------------------
	.section	.note.nv.tkinfo,"",@"SHT_NOTE"
	.sectionflags	@"SHF_NOTE_NV_TKINFO"
	.tkinfo
        /*0018*/ 	.word	0x00000002
        /*0030*/ 	.string	""
        /*0030*/ 	.string	"ptxas"
        /*0030*/ 	.string	"Cuda compilation tools, release 13.0, V13.0.88"
        /*0030*/ 	.string	"Build cuda_13.0.r13.0/compiler.36424714_0"
        /*0030*/ 	.string	"-arch sm_100a -m 64 "



//--------------------- .note.nv.cuinfo           --------------------------
	.section	.note.nv.cuinfo,"",@"SHT_NOTE"
	.sectionflags	@"SHF_NOTE_NV_CUINFO"
        /*0018*/ 	.short	0x0002
        /*001a*/ 	.short	0x0064
        /*001c*/ 	.short	0x0082
	.zero		2


//--------------------- .nv.info                  --------------------------
	.section	.nv.info,"",@"SHT_CUDA_INFO"
	.align	4


	//----- nvinfo : EIATTR_REGCOUNT
	.align		4
        /*0000*/ 	.byte	0x04, 0x2f
        /*0002*/ 	.short	(.L_19 - .L_18)
	.align		4
.L_18:
        /*0004*/ 	.word	index@(_ZN7cutlass13device_kernelINS_4gemm6kernel13GemmUniversalIN4cute5tupleIJiiiiEEENS1_10collective13CollectiveMmaINS1_35MainloopSm100TmaUmmaWarpSpecializedILi6ELi2ELi4ENS5_IJNS4_1CILi1EEESB_SB_EEEEENS5_IJNSA_ILi128EEESE_NSA_ILi64EEEEEEaNS5_IJlSB_lEEEaSH_NS4_8TiledMMAINS4_8MMA_AtomIJNS4_15SM100_MMA_S8_SSIaaiLi128ELi128ELNS4_4UMMA5MajorE0ELSM_0ELNSL_8SaturateE0EEEEEENS4_6LayoutISC_NS5_IJNSA_ILi0EEESR_SR_EEEEENS5_IJNS4_10UnderscoreESU_SU_EEEEENS4_13SM90_TMA_LOADENS4_14ComposedLayoutINS4_7SwizzleILi2ELi4ELi3EEENS4_18smem_ptr_flag_bitsILi8EEENSQ_INS5_IJNSA_ILi8EEESF_EEENS5_IJSF_SB_EEEEEEEvNS4_8identityESX_S17_vS18_EENS_8epilogue10collective18CollectiveEpilogueINS1A_23Sm100TmaWarpSpecializedILi2ELi2ELi64ELb0ELb0EEEJSG_NS5_IJNSQ_ISE_SB_EENSQ_ISF_SB_EEEEEaSH_aSH_NS1A_6fusion15FusionCallbacksIS1E_NS1I_17LinearCombinationIaiaiLNS_15FloatRoundStyleE2EEESG_S1H_JEEENS4_5SM1004TMEM4LOAD26SM100_TMEM_LOAD_32dp32b64xESX_S17_NS4_39AutoVectorizingCopyWithAssumedAlignmentILi128EEENS4_14SM90_TMA_STOREES17_S1T_S1T_EEEvvEEEEvNT_6ParamsE)
        /*0008*/ 	.word	0x000000af


	//----- nvinfo : EIATTR_FRAME_SIZE
	.align		4
.L_19:
        /*000c*/ 	.byte	0x04, 0x11
        /*000e*/ 	.short	(.L_21 - .L_20)
	.align		4
.L_20:
        /*0010*/ 	.word	index@($__internal_2_$__cuda_sm10x_tcgen05_guardrail_trap_unallocated_columns_being_dealloced)
        /*0014*/ 	.word	0x00000000


	//----- nvinfo : EIATTR_FRAME_SIZE
	.align		4
.L_21:
        /*0018*/ 	.byte	0x04, 0x11
        /*001a*/ 	.short	(.L_23 - .L_22)
	.align		4
.L_22:
        /*001c*/ 	.word	index@($__internal_1_$__cuda_sm10x_tcgen05_guardrail_trap_phase_invalid_during_alloc)
        /*0020*/ 	.word	0x00000000


	//----- nvinfo : EIATTR_FRAME_SIZE
	.align		4
.L_23:
        /*0024*/ 	.byte	0x04, 0x11
        /*0026*/ 	.short	(.L_25 - .L_24)
	.align		4
.L_24:
        /*0028*/ 	.word	index@($__internal_0_$__cuda_sm10x_tcgen05_guardrail_trap_col_being_dealloced_not_returned_by_alloc)
        /*002c*/ 	.word	0x00000000


	//----- nvinfo : EIATTR_FRAME_SIZE
	.align		4
.L_25:
        /*0030*/ 	.byte	0x04, 0x11
        /*0032*/ 	.short	(.L_27 - .L_26)
	.align		4
.L_26:
        /*0034*/ 	.word	index@(_ZN7cutlass13device_kernelINS_4gemm6kernel13GemmUniversalIN4cute5tupleIJiiiiEEENS1_10collective13CollectiveMmaINS1_35MainloopSm100TmaUmmaWarpSpecializedILi6ELi2ELi4ENS5_IJNS4_1CILi1EEESB_SB_EEEEENS5_IJNSA_ILi128EEESE_NSA_ILi64EEEEEEaNS5_IJlSB_lEEEaSH_NS4_8TiledMMAINS4_8MMA_AtomIJNS4_15SM100_MMA_S8_SSIaaiLi128ELi128ELNS4_4UMMA5MajorE0ELSM_0ELNSL_8SaturateE0EEEEEENS4_6LayoutISC_NS5_IJNSA_ILi0EEESR_SR_EEEEENS5_IJNS4_10UnderscoreESU_SU_EEEEENS4_13SM90_TMA_LOADENS4_14ComposedLayoutINS4_7SwizzleILi2ELi4ELi3EEENS4_18smem_ptr_flag_bitsILi8EEENSQ_INS5_IJNSA_ILi8EEESF_EEENS5_IJSF_SB_EEEEEEEvNS4_8identityESX_S17_vS18_EENS_8epilogue10collective18CollectiveEpilogueINS1A_23Sm100TmaWarpSpecializedILi2ELi2ELi64ELb0ELb0EEEJSG_NS5_IJNSQ_ISE_SB_EENSQ_ISF_SB_EEEEEaSH_aSH_NS1A_6fusion15FusionCallbacksIS1E_NS1I_17LinearCombinationIaiaiLNS_15FloatRoundStyleE2EEESG_S1H_JEEENS4_5SM1004TMEM4LOAD26SM100_TMEM_LOAD_32dp32b64xESX_S17_NS4_39AutoVectorizingCopyWithAssumedAlignmentILi128EEENS4_14SM90_TMA_STOREES17_S1T_S1T_EEEvvEEEEvNT_6ParamsE)
        /*0038*/ 	.word	0x00000000


	//----- nvinfo : EIATTR_MIN_STACK_SIZE
	.align		4
.L_27:
        /*003c*/ 	.byte	0x04, 0x12
        /*003e*/ 	.short	(.L_29 - .L_28)
	.align		4
.L_28:
        /*0040*/ 	.word	index@(_ZN7cutlass13device_kernelINS_4gemm6kernel13GemmUniversalIN4cute5tupleIJiiiiEEENS1_10collective13CollectiveMmaINS1_35MainloopSm100TmaUmmaWarpSpecializedILi6ELi2ELi4ENS5_IJNS4_1CILi1EEESB_SB_EEEEENS5_IJNSA_ILi128EEESE_NSA_ILi64EEEEEEaNS5_IJlSB_lEEEaSH_NS4_8TiledMMAINS4_8MMA_AtomIJNS4_15SM100_MMA_S8_SSIaaiLi128ELi128ELNS4_4UMMA5MajorE0ELSM_0ELNSL_8SaturateE0EEEEEENS4_6LayoutISC_NS5_IJNSA_ILi0EEESR_SR_EEEEENS5_IJNS4_10UnderscoreESU_SU_EEEEENS4_13SM90_TMA_LOADENS4_14ComposedLayoutINS4_7SwizzleILi2ELi4ELi3EEENS4_18smem_ptr_flag_bitsILi8EEENSQ_INS5_IJNSA_ILi8EEESF_EEENS5_IJSF_SB_EEEEEEEvNS4_8identityESX_S17_vS18_EENS_8epilogue10collective18CollectiveEpilogueINS1A_23Sm100TmaWarpSpecializedILi2ELi2ELi64ELb0ELb0EEEJSG_NS5_IJNSQ_ISE_SB_EENSQ_ISF_SB_EEEEEaSH_aSH_NS1A_6fusion15FusionCallbacksIS1E_NS1I_17LinearCombinationIaiaiLNS_15FloatRoundStyleE2EEESG_S1H_JEEENS4_5SM1004TMEM4LOAD26SM100_TMEM_LOAD_32dp32b64xESX_S17_NS4_39AutoVectorizingCopyWithAssumedAlignmentILi128EEENS4_14SM90_TMA_STOREES17_S1T_S1T_EEEvvEEEEvNT_6ParamsE)
        /*0044*/ 	.word	0x00000000
.L_29:


//--------------------- .nv.compat                --------------------------
	.section	.nv.compat,"",@"SHT_CUDA_COMPAT_INFO"
	.align	4
        /*0000*/ 	.byte	0x02, 0x09, 0x01, 0x00, 0x02, 0x02, 0x03, 0x00, 0x02, 0x05, 0x06, 0x00, 0x03, 0x07, 0x01, 0x01
        /*0010*/ 	.byte	0x02, 0x03, 0x01, 0x00, 0x02, 0x06, 0x01, 0x00, 0x04, 0x0b, 0x08, 0x00, 0x01, 0x00, 0x00, 0x00
        /*0020*/ 	.byte	0x00, 0x00, 0x00, 0x00


//--------------------- .nv.info._ZN7cutlass13device_kernelINS_4gemm6kernel13GemmUniversalIN4cute5tupleIJiiiiEEENS1_10collective13CollectiveMmaINS1_35MainloopSm100TmaUmmaWarpSpecializedILi6ELi2ELi4ENS5_IJNS4_1CILi1EEESB_SB_EEEEENS5_IJNSA_ILi128EEESE_NSA_ILi64EEEEEEaNS5_IJlSB_lEEEaSH_NS4_8TiledMMAINS4_8MMA_AtomIJNS4_15SM100_MMA_S8_SSIaaiLi128ELi128ELNS4_4UMMA5MajorE0ELSM_0ELNSL_8SaturateE0EEEEEENS4_6LayoutISC_NS5_IJNSA_ILi0EEESR_SR_EEEEENS5_IJNS4_10UnderscoreESU_SU_EEEEENS4_13SM90_TMA_LOADENS4_14ComposedLayoutINS4_7SwizzleILi2ELi4ELi3EEENS4_18smem_ptr_flag_bitsILi8EEENSQ_INS5_IJNSA_ILi8EEESF_EEENS5_IJSF_SB_EEEEEEEvNS4_8identityESX_S17_vS18_EENS_8epilogue10collective18CollectiveEpilogueINS1A_23Sm100TmaWarpSpecializedILi2ELi2ELi64ELb0ELb0EEEJSG_NS5_IJNSQ_ISE_SB_EENSQ_ISF_SB_EEEEEaSH_aSH_NS1A_6fusion15FusionCallbacksIS1E_NS1I_17LinearCombinationIaiaiLNS_15FloatRoundStyleE2EEESG_S1H_JEEENS4_5SM1004TMEM4LOAD26SM100_TMEM_LOAD_32dp32b64xESX_S17_NS4_39AutoVectorizingCopyWithAssumedAlignmentILi128EEENS4_14SM90_TMA_STOREES17_S1T_S1T_EEEvvEEEEvNT_6ParamsE --------------------------
	.section	.nv.info._ZN7cutlass13device_kernelINS_4gemm6kernel13GemmUniversalIN4cute5tupleIJiiiiEEENS1_10collective13CollectiveMmaINS1_35MainloopSm100TmaUmmaWarpSpecializedILi6ELi2ELi4ENS5_IJNS4_1CILi1EEESB_SB_EEEEENS5_IJNSA_ILi128EEESE_NSA_ILi64EEEEEEaNS5_IJlSB_lEEEaSH_NS4_8TiledMMAINS4_8MMA_AtomIJNS4_15SM100_MMA_S8_SSIaaiLi128ELi128ELNS4_4UMMA5MajorE0ELSM_0ELNSL_8SaturateE0EEEEEENS4_6LayoutISC_NS5_IJNSA_ILi0EEESR_SR_EEEEENS5_IJNS4_10UnderscoreESU_SU_EEEEENS4_13SM90_TMA_LOADENS4_14ComposedLayoutINS4_7SwizzleILi2ELi4ELi3EEENS4_18smem_ptr_flag_bitsILi8EEENSQ_INS5_IJNSA_ILi8EEESF_EEENS5_IJSF_SB_EEEEEEEvNS4_8identityESX_S17_vS18_EENS_8epilogue10collective18CollectiveEpilogueINS1A_23Sm100TmaWarpSpecializedILi2ELi2ELi64ELb0ELb0EEEJSG_NS5_IJNSQ_ISE_SB_EENSQ_ISF_SB_EEEEEaSH_aSH_NS1A_6fusion15FusionCallbacksIS1E_NS1I_17LinearCombinationIaiaiLNS_15FloatRoundStyleE2EEESG_S1H_JEEENS4_5SM1004TMEM4LOAD26SM100_TMEM_LOAD_32dp32b64xESX_S17_NS4_39AutoVectorizingCopyWithAssumedAlignmentILi128EEENS4_14SM90_TMA_STOREES17_S1T_S1T_EEEvvEEEEvNT_6ParamsE,"",@"SHT_CUDA_INFO"
	.sectionflags	@""
	.align	4


	//----- nvinfo : EIATTR_CUDA_API_VERSION
	.align		4
        /*0000*/ 	.byte	0x04, 0x37
        /*0002*/ 	.short	(.L_31 - .L_30)
.L_30:
        /*0004*/ 	.word	0x00000082


	//----- nvinfo : EIATTR_KPARAM_INFO
	.align		4
.L_31:
        /*0008*/ 	.byte	0x04, 0x17
        /*000a*/ 	.short	(.L_33 - .L_32)
.L_32:
        /*000c*/ 	.word	0x00000000
        /*0010*/ 	.short	0x0000
        /*0012*/ 	.short	0x0000
        /*0014*/ 	.byte	0x00, 0xf0, 0x01, 0x20


	//----- nvinfo : EIATTR_AT_ENTRY_FRAGMENTS
	.align		4
.L_33:
        /*0018*/ 	.byte	0x04, 0x4f
        /*001a*/ 	.short	(.L_35 - .L_34)


	//   ....[0]....
.L_34:
        /*001c*/ 	.word	0x00000006


	//----- nvinfo : EIATTR_RESERVED_SMEM_USED
	.align		4
.L_35:
        /*0020*/ 	.byte	0x01, 0x41
	.zero		2


	//----- nvinfo : EIATTR_SPARSE_MMA_MASK
	.align		4
        /*0024*/ 	.byte	0x03, 0x50
        /*0026*/ 	.short	0x0000


	//----- nvinfo : EIATTR_TCGEN05_1CTA_USED
	.align		4
        /*0028*/ 	.byte	0x01, 0x51
	.zero		2


	//----- nvinfo : EIATTR_MAXREG_COUNT
	.align		4
        /*002c*/ 	.byte	0x03, 0x1b
        /*002e*/ 	.short	0x00ff


	//----- nvinfo : EIATTR_NUM_BARRIERS
	.align		4
        /*0030*/ 	.byte	0x02, 0x4c
        /*0032*/ 	.byte	0x07
	.zero		1


	//----- nvinfo : EIATTR_EXTERNS
	.align		4
        /*0034*/ 	.byte	0x04, 0x0f
        /*0036*/ 	.short	(.L_37 - .L_36)


	//   ....[0]....
	.align		4
.L_36:
        /*0038*/ 	.word	index@(__assertfail)


	//----- nvinfo : EIATTR_MERCURY_ISA_VERSION
	.align		4
.L_37:
        /*003c*/ 	.byte	0x03, 0x5f
        /*003e*/ 	.short	0x0101


	//----- nvinfo : EIATTR_INT_WARP_WIDE_INSTR_OFFSETS
	.align		4
        /*0040*/ 	.byte	0x04, 0x31
        /*0042*/ 	.short	(.L_39 - .L_38)


	//   ....[0]....
.L_38:
        /*0044*/ 	.word	0x00001dd0


	//   ....[1]....
        /*0048*/ 	.word	0x00003860


	//   ....[2]....
        /*004c*/ 	.word	0x00003880


	//   ....[3]....
        /*0050*/ 	.word	0x000038b0


	//   ....[4]....
        /*0054*/ 	.word	0x000041e0


	//   ....[5]....
        /*0058*/ 	.word	0x00004250


	//   ....[6]....
        /*005c*/ 	.word	0x00004430


	//   ....[7]....
        /*0060*/ 	.word	0x00004590


	//----- nvinfo : EIATTR_COOP_GROUP_MASK_REGIDS
	.align		4
.L_39:
        /*0064*/ 	.byte	0x04, 0x29
        /*0066*/ 	.short	(.L_41 - .L_40)


	//   ....[0]....
.L_40:
        /*0068*/ 	.word	0xffffffff


	//   ....[1]....
        /*006c*/ 	.word	0xffffffff


	//   ....[2]....
        /*0070*/ 	.word	0xffffffff


	//   ....[3]....
        /*0074*/ 	.word	0xffffffff


	//   ....[4]....
        /*0078*/ 	.word	0xffffffff


	//   ....[5]....
        /*007c*/ 	.word	0xffffffff


	//   ....[6]....
        /*0080*/ 	.word	0xffffffff


	//   ....[7]....
        /*0084*/ 	.word	0xffffffff


	//   ....[8]....
        /*0088*/ 	.word	0xffffffff


	//   ....[9]....
        /*008c*/ 	.word	0xffffffff


	//   ....[10]....
        /*0090*/ 	.word	0xffffffff


	//   ....[11]....
        /*0094*/ 	.word	0xffffffff


	//   ....[12]....
        /*0098*/ 	.word	0xffffffff


	//----- nvinfo : EIATTR_COOP_GROUP_INSTR_OFFSETS
	.align		4
.L_41:
        /*009c*/ 	.byte	0x04, 0x28
        /*009e*/ 	.short	(.L_43 - .L_42)


	//   ....[0]....
.L_42:
        /*00a0*/ 	.word	0x00000090


	//   ....[1]....
        /*00a4*/ 	.word	0x000004d0


	//   ....[2]....
        /*00a8*/ 	.word	0x00000680


	//   ....[3]....
        /*00ac*/ 	.word	0x000007e0


	//   ....[4]....
        /*00b0*/ 	.word	0x000008e0


	//   ....[5]....
        /*00b4*/ 	.word	0x00000a50


	//   ....[6]....
        /*00b8*/ 	.word	0x00000bf0


	//   ....[7]....
        /*00bc*/ 	.word	0x00001cb0


	//   ....[8]....
        /*00c0*/ 	.word	0x00002bb0


	//   ....[9]....
        /*00c4*/ 	.word	0x00002dc0


	//   ....[10]....
        /*00c8*/ 	.word	0x00002df0


	//   ....[11]....
        /*00cc*/ 	.word	0x00003740


	//   ....[12]....
        /*00d0*/ 	.word	0x00003970


	//----- nvinfo : EIATTR_VRC_CTA_INIT_COUNT
	.align		4
.L_43:
        /*00d4*/ 	.byte	0x02, 0x4a
        /*00d6*/ 	.byte	0x80
	.zero		1


	//----- nvinfo : EIATTR_SYSCALL_OFFSETS
	.align		4
        /*00d8*/ 	.byte	0x04, 0x46
        /*00da*/ 	.short	(.L_45 - .L_44)


	//   ....[0]....
.L_44:
        /*00dc*/ 	.word	0x00004fd0


	//   ....[1]....
        /*00e0*/ 	.word	0x00005110


	//   ....[2]....
        /*00e4*/ 	.word	0x00005970


	//   ....[3]....
        /*00e8*/ 	.word	0x00006f70


	//----- nvinfo : EIATTR_MBARRIER_INSTR_OFFSETS
	.align		4
.L_45:
        /*00ec*/ 	.byte	0x04, 0x39
        /*00ee*/ 	.short	(.L_47 - .L_46)


	//   ....[0]....
.L_46:
        /*00f0*/ 	.word	0x000005b0
        /*00f4*/ 	.word	0x000000ff
        /*00f8*/ 	.word	0x00000000
        /*00fc*/ 	.short	0x0100
        /*00fe*/ 	.byte	0x05
	.zero		1


	//   ....[1]....
        /*0100*/ 	.word	0x000005c0
        /*0104*/ 	.word	0x000000ff
        /*0108*/ 	.word	0x00000030
        /*010c*/ 	.short	0x0100
        /*010e*/ 	.byte	0x05
	.zero		1


	//   ....[2]....
        /*0110*/ 	.word	0x000005d0
        /*0114*/ 	.word	0x000000ff
        /*0118*/ 	.word	0x00000008
        /*011c*/ 	.short	0x0100
        /*011e*/ 	.byte	0x05
	.zero		1


	//   ....[3]....
        /*0120*/ 	.word	0x000005e0
        /*0124*/ 	.word	0x000000ff
        /*0128*/ 	.word	0x00000038
        /*012c*/ 	.short	0x0100
        /*012e*/ 	.byte	0x05
	.zero		1


	//   ....[4]....
        /*0130*/ 	.word	0x000005f0
        /*0134*/ 	.word	0x000000ff
        /*0138*/ 	.word	0x00000010
        /*013c*/ 	.short	0x0100
        /*013e*/ 	.byte	0x05
	.zero		1


	//   ....[5]....
        /*0140*/ 	.word	0x00000600
        /*0144*/ 	.word	0x000000ff
        /*0148*/ 	.word	0x00000040
        /*014c*/ 	.short	0x0100
        /*014e*/ 	.byte	0x05
	.zero		1


	//   ....[6]....
        /*0150*/ 	.word	0x00000610
        /*0154*/ 	.word	0x000000ff
        /*0158*/ 	.word	0x00000018
        /*015c*/ 	.short	0x0100
        /*015e*/ 	.byte	0x05
	.zero		1


	//   ....[7]....
        /*0160*/ 	.word	0x00000620
        /*0164*/ 	.word	0x000000ff
        /*0168*/ 	.word	0x00000048
        /*016c*/ 	.short	0x0100
        /*016e*/ 	.byte	0x05
	.zero		1


	//   ....[8]....
        /*0170*/ 	.word	0x00000630
        /*0174*/ 	.word	0x000000ff
        /*0178*/ 	.word	0x00000020
        /*017c*/ 	.short	0x0100
        /*017e*/ 	.byte	0x05
	.zero		1


	//   ....[9]....
        /*0180*/ 	.word	0x00000640
        /*0184*/ 	.word	0x000000ff
        /*0188*/ 	.word	0x00000050
        /*018c*/ 	.short	0x0100
        /*018e*/ 	.byte	0x05
	.zero		1


	//   ....[10]....
        /*0190*/ 	.word	0x00000650
        /*0194*/ 	.word	0x000000ff
        /*0198*/ 	.word	0x00000028
        /*019c*/ 	.short	0x0100
        /*019e*/ 	.byte	0x05
	.zero		1


	//   ....[11]....
        /*01a0*/ 	.word	0x00000660
        /*01a4*/ 	.word	0x000000ff
        /*01a8*/ 	.word	0x00000058
        /*01ac*/ 	.short	0x0100
        /*01ae*/ 	.byte	0x05
	.zero		1


	//   ....[12]....
        /*01b0*/ 	.word	0x00000790
        /*01b4*/ 	.word	0x000000ff
        /*01b8*/ 	.word	0x00000060
        /*01bc*/ 	.short	0x0100
        /*01be*/ 	.byte	0x07
	.zero		1


	//   ....[13]....
        /*01c0*/ 	.word	0x000007a0
        /*01c4*/ 	.word	0x000000ff
        /*01c8*/ 	.word	0x00000070
        /*01cc*/ 	.short	0x0100
        /*01ce*/ 	.byte	0x07
	.zero		1


	//   ....[14]....
        /*01d0*/ 	.word	0x000007b0
        /*01d4*/ 	.word	0x000000ff
        /*01d8*/ 	.word	0x00000068
        /*01dc*/ 	.short	0x0100
        /*01de*/ 	.byte	0x07
	.zero		1


	//   ....[15]....
        /*01e0*/ 	.word	0x000007c0
        /*01e4*/ 	.word	0x000000ff
        /*01e8*/ 	.word	0x00000078
        /*01ec*/ 	.short	0x0100
        /*01ee*/ 	.byte	0x07
	.zero		1


	//   ....[16]....
        /*01f0*/ 	.word	0x000008b0
        /*01f4*/ 	.word	0x000000ff
        /*01f8*/ 	.word	0x00000080
        /*01fc*/ 	.short	0x0100
        /*01fe*/ 	.byte	0x05
	.zero		1


	//   ....[17]....
        /*0200*/ 	.word	0x000008c0
        /*0204*/ 	.word	0x000000ff
        /*0208*/ 	.word	0x00000088
        /*020c*/ 	.short	0x0100
        /*020e*/ 	.byte	0x05
	.zero		1


	//   ....[18]....
        /*0210*/ 	.word	0x00000a00
        /*0214*/ 	.word	0x000000ff
        /*0218*/ 	.word	0x00000090
        /*021c*/ 	.short	0x0100
        /*021e*/ 	.byte	0x05
	.zero		1


	//   ....[19]....
        /*0220*/ 	.word	0x00000a10
        /*0224*/ 	.word	0x000000ff
        /*0228*/ 	.word	0x000000a0
        /*022c*/ 	.short	0x0100
        /*022e*/ 	.byte	0x05
	.zero		1


	//   ....[20]....
        /*0230*/ 	.word	0x00000a20
        /*0234*/ 	.word	0x000000ff
        /*0238*/ 	.word	0x00000098
        /*023c*/ 	.short	0x0100
        /*023e*/ 	.byte	0x05
	.zero		1


	//   ....[21]....
        /*0240*/ 	.word	0x00000a30
        /*0244*/ 	.word	0x000000ff
        /*0248*/ 	.word	0x000000a8
        /*024c*/ 	.short	0x0100
        /*024e*/ 	.byte	0x05
	.zero		1


	//   ....[22]....
        /*0250*/ 	.word	0x00000b60
        /*0254*/ 	.word	0x000000ff
        /*0258*/ 	.word	0x000000b0
        /*025c*/ 	.short	0x0100
        /*025e*/ 	.byte	0x07
	.zero		1


	//   ....[23]....
        /*0260*/ 	.word	0x00000b70
        /*0264*/ 	.word	0x000000ff
        /*0268*/ 	.word	0x000000d0
        /*026c*/ 	.short	0x0100
        /*026e*/ 	.byte	0x07
	.zero		1


	//   ....[24]....
        /*0270*/ 	.word	0x00000b80
        /*0274*/ 	.word	0x000000ff
        /*0278*/ 	.word	0x000000b8
        /*027c*/ 	.short	0x0100
        /*027e*/ 	.byte	0x07
	.zero		1


	//   ....[25]....
        /*0280*/ 	.word	0x00000b90
        /*0284*/ 	.word	0x000000ff
        /*0288*/ 	.word	0x000000d8
        /*028c*/ 	.short	0x0100
        /*028e*/ 	.byte	0x07
	.zero		1


	//   ....[26]....
        /*0290*/ 	.word	0x00000ba0
        /*0294*/ 	.word	0x000000ff
        /*0298*/ 	.word	0x000000c0
        /*029c*/ 	.short	0x0100
        /*029e*/ 	.byte	0x07
	.zero		1


	//   ....[27]....
        /*02a0*/ 	.word	0x00000bb0
        /*02a4*/ 	.word	0x000000ff
        /*02a8*/ 	.word	0x000000e0
        /*02ac*/ 	.short	0x0100
        /*02ae*/ 	.byte	0x07
	.zero		1


	//   ....[28]....
        /*02b0*/ 	.word	0x00000bc0
        /*02b4*/ 	.word	0x000000ff
        /*02b8*/ 	.word	0x000000c8
        /*02bc*/ 	.short	0x0100
        /*02be*/ 	.byte	0x07
	.zero		1


	//   ....[29]....
        /*02c0*/ 	.word	0x00000bd0
        /*02c4*/ 	.word	0x000000ff
        /*02c8*/ 	.word	0x000000e8
        /*02cc*/ 	.short	0x0100
        /*02ce*/ 	.byte	0x07
	.zero		1


	//   ....[30]....
        /*02d0*/ 	.word	0x00000cc0
        /*02d4*/ 	.word	0x000000ff
        /*02d8*/ 	.word	0x000000f0
        /*02dc*/ 	.short	0x0100
        /*02de*/ 	.byte	0x05
	.zero		1


	//   ....[31]....
        /*02e0*/ 	.word	0x00000cd0
        /*02e4*/ 	.word	0x000000ff
        /*02e8*/ 	.word	0x00000100
        /*02ec*/ 	.short	0x0100
        /*02ee*/ 	.byte	0x05
	.zero		1


	//   ....[32]....
        /*02f0*/ 	.word	0x00000ce0
        /*02f4*/ 	.word	0x000000ff
        /*02f8*/ 	.word	0x000000f8
        /*02fc*/ 	.short	0x0100
        /*02fe*/ 	.byte	0x05
	.zero		1


	//   ....[33]....
        /*0300*/ 	.word	0x00000cf0
        /*0304*/ 	.word	0x000000ff
        /*0308*/ 	.word	0x00000108
        /*030c*/ 	.short	0x0100
        /*030e*/ 	.byte	0x05
	.zero		1


	//   ....[34]....
        /*0310*/ 	.word	0x000015d0
        /*0314*/ 	.word	0x00000003
        /*0318*/ 	.word	0x00000100
        /*031c*/ 	.short	0x010a
        /*031e*/ 	.byte	0xff
	.zero		1


	//   ....[35]....
        /*0320*/ 	.word	0x00001600
        /*0324*/ 	.word	0x00000003
        /*0328*/ 	.word	0x000000f0
        /*032c*/ 	.short	0x0101
        /*032e*/ 	.byte	0xff
	.zero		1


	//   ....[36]....
        /*0330*/ 	.word	0x000016d0
        /*0334*/ 	.word	0x000000ff
        /*0338*/ 	.word	0x00000030
        /*033c*/ 	.short	0x010a
        /*033e*/ 	.byte	0x08
	.zero		1


	//   ....[37]....
        /*0340*/ 	.word	0x00001770
        /*0344*/ 	.word	0x000000ff
        /*0348*/ 	.word	0x00000030
        /*034c*/ 	.short	0x010a
        /*034e*/ 	.byte	0x21
	.zero		1


	//   ....[38]....
        /*0350*/ 	.word	0x000018d0
        /*0354*/ 	.word	0x000000ff
        /*0358*/ 	.word	0x00000030
        /*035c*/ 	.short	0x010a
        /*035e*/ 	.byte	0x08
	.zero		1


	//   ....[39]....
        /*0360*/ 	.word	0x000019c0
        /*0364*/ 	.word	0x000000ff
        /*0368*/ 	.word	0x00000088
        /*036c*/ 	.short	0x0101
        /*036e*/ 	.byte	0x04
	.zero		1


	//   ....[40]....
        /*0370*/ 	.word	0x000019e0
        /*0374*/ 	.word	0x000000ff
        /*0378*/ 	.word	0x00000030
        /*037c*/ 	.short	0x010a
        /*037e*/ 	.byte	0x08
	.zero		1


	//   ....[41]....
        /*0380*/ 	.word	0x00001a60
        /*0384*/ 	.word	0x000000ff
        /*0388*/ 	.word	0x00000030
        /*038c*/ 	.short	0x010a
        /*038e*/ 	.byte	0x11
	.zero		1


	//   ....[42]....
        /*0390*/ 	.word	0x00001bc0
        /*0394*/ 	.word	0x000000ff
        /*0398*/ 	.word	0x00000030
        /*039c*/ 	.short	0x010a
        /*039e*/ 	.byte	0x08
	.zero		1


	//   ....[43]....
        /*03a0*/ 	.word	0x00001ce0
        /*03a4*/ 	.word	0x00000002
        /*03a8*/ 	.word	0x00000090
        /*03ac*/ 	.short	0x010a
        /*03ae*/ 	.byte	0xff
	.zero		1


	//   ....[44]....
        /*03b0*/ 	.word	0x00001da0
        /*03b4*/ 	.word	0x00000002
        /*03b8*/ 	.word	0x00000000
        /*03bc*/ 	.short	0x0101
        /*03be*/ 	.byte	0xff
	.zero		1


	//   ....[45]....
        /*03c0*/ 	.word	0x00002300
        /*03c4*/ 	.word	0x000000ff
        /*03c8*/ 	.word	0x00000000
        /*03cc*/ 	.short	0x010a
        /*03ce*/ 	.byte	0x05
	.zero		1


	//   ....[46]....
        /*03d0*/ 	.word	0x00002390
        /*03d4*/ 	.word	0x000000ff
        /*03d8*/ 	.word	0x00000000
        /*03dc*/ 	.short	0x010a
        /*03de*/ 	.byte	0x05
	.zero		1


	//   ....[47]....
        /*03e0*/ 	.word	0x00002420
        /*03e4*/ 	.word	0x000000ff
        /*03e8*/ 	.word	0x00000000
        /*03ec*/ 	.short	0x010a
        /*03ee*/ 	.byte	0x05
	.zero		1


	//   ....[48]....
        /*03f0*/ 	.word	0x000024b0
        /*03f4*/ 	.word	0x000000ff
        /*03f8*/ 	.word	0x00000000
        /*03fc*/ 	.short	0x010a
        /*03fe*/ 	.byte	0x05
	.zero		1


	//   ....[49]....
        /*0400*/ 	.word	0x00002540
        /*0404*/ 	.word	0x000000ff
        /*0408*/ 	.word	0x00000000
        /*040c*/ 	.short	0x010a
        /*040e*/ 	.byte	0x05
	.zero		1


	//   ....[50]....
        /*0410*/ 	.word	0x000025e0
        /*0414*/ 	.word	0x00000000
        /*0418*/ 	.word	0x00000000
        /*041c*/ 	.short	0x010a
        /*041e*/ 	.byte	0xff
	.zero		1


	//   ....[51]....
        /*0420*/ 	.word	0x00002700
        /*0424*/ 	.word	0x00000000
        /*0428*/ 	.word	0x000000f0
        /*042c*/ 	.short	0x010a
        /*042e*/ 	.byte	0xff
	.zero		1


	//   ....[52]....
        /*0430*/ 	.word	0x00002760
        /*0434*/ 	.word	0x00000004
        /*0438*/ 	.word	0x00000000
        /*043c*/ 	.short	0x0101
        /*043e*/ 	.byte	0xff
	.zero		1


	//   ....[53]....
        /*0440*/ 	.word	0x00002780
        /*0444*/ 	.word	0x000000ff
        /*0448*/ 	.word	0x000000a0
        /*044c*/ 	.short	0x010a
        /*044e*/ 	.byte	0x05
	.zero		1


	//   ....[54]....
        /*0450*/ 	.word	0x000028a0
        /*0454*/ 	.word	0x00000000
        /*0458*/ 	.word	0x00000090
        /*045c*/ 	.short	0x010a
        /*045e*/ 	.byte	0xff
	.zero		1


	//   ....[55]....
        /*0460*/ 	.word	0x000029b0
        /*0464*/ 	.word	0x00000000
        /*0468*/ 	.word	0x00000000
        /*046c*/ 	.short	0x0101
        /*046e*/ 	.byte	0xff
	.zero		1


	//   ....[56]....
        /*0470*/ 	.word	0x00002a40
        /*0474*/ 	.word	0x000000ff
        /*0478*/ 	.word	0x000000a0
        /*047c*/ 	.short	0x0106
        /*047e*/ 	.byte	0x05
	.zero		1


	//   ....[57]....
        /*0480*/ 	.word	0x00002a60
        /*0484*/ 	.word	0x000000ff
        /*0488*/ 	.word	0x000000a0
        /*048c*/ 	.short	0x010a
        /*048e*/ 	.byte	0x05
	.zero		1


	//   ....[58]....
        /*0490*/ 	.word	0x00002af0
        /*0494*/ 	.word	0x000000ff
        /*0498*/ 	.word	0x000000a0
        /*049c*/ 	.short	0x0106
        /*049e*/ 	.byte	0x04
	.zero		1


	//   ....[59]....
        /*04a0*/ 	.word	0x00002b30
        /*04a4*/ 	.word	0x00000000
        /*04a8*/ 	.word	0x000000a0
        /*04ac*/ 	.short	0x010a
        /*04ae*/ 	.byte	0xff
	.zero		1


	//   ....[60]....
        /*04b0*/ 	.word	0x00003030
        /*04b4*/ 	.word	0x00000000
        /*04b8*/ 	.word	0x00000090
        /*04bc*/ 	.short	0x010a
        /*04be*/ 	.byte	0xff
	.zero		1


	//   ....[61]....
        /*04c0*/ 	.word	0x00003140
        /*04c4*/ 	.word	0x00000003
        /*04c8*/ 	.word	0x00000000
        /*04cc*/ 	.short	0x0101
        /*04ce*/ 	.byte	0xff
	.zero		1


	//   ....[62]....
        /*04d0*/ 	.word	0x00003150
        /*04d4*/ 	.word	0x000000ff
        /*04d8*/ 	.word	0x00000000
        /*04dc*/ 	.short	0x010a
        /*04de*/ 	.byte	0x04
	.zero		1


	//   ....[63]....
        /*04e0*/ 	.word	0x00003170
        /*04e4*/ 	.word	0x000000ff
        /*04e8*/ 	.word	0x000000d0
        /*04ec*/ 	.short	0x010a
        /*04ee*/ 	.byte	0x08
	.zero		1


	//   ....[64]....
        /*04f0*/ 	.word	0x00003240
        /*04f4*/ 	.word	0x000000ff
        /*04f8*/ 	.word	0x00000000
        /*04fc*/ 	.short	0x010a
        /*04fe*/ 	.byte	0x07
	.zero		1


	//   ....[65]....
        /*0500*/ 	.word	0x00003380
        /*0504*/ 	.word	0x000000ff
        /*0508*/ 	.word	0x00000000
        /*050c*/ 	.short	0x010a
        /*050e*/ 	.byte	0x04
	.zero		1


	//   ....[66]....
        /*0510*/ 	.word	0x00003570
        /*0514*/ 	.word	0x000000ff
        /*0518*/ 	.word	0x00000000
        /*051c*/ 	.short	0x010a
        /*051e*/ 	.byte	0x05
	.zero		1


	//   ....[67]....
        /*0520*/ 	.word	0x00003600
        /*0524*/ 	.word	0x000000ff
        /*0528*/ 	.word	0x00000000
        /*052c*/ 	.short	0x010a
        /*052e*/ 	.byte	0x05
	.zero		1


	//   ....[68]....
        /*0530*/ 	.word	0x00003690
        /*0534*/ 	.word	0x000000ff
        /*0538*/ 	.word	0x00000000
        /*053c*/ 	.short	0x010a
        /*053e*/ 	.byte	0x05
	.zero		1


	//   ....[69]....
        /*0540*/ 	.word	0x00003720
        /*0544*/ 	.word	0x000000ff
        /*0548*/ 	.word	0x00000000
        /*054c*/ 	.short	0x010a
        /*054e*/ 	.byte	0x07
	.zero		1


	//   ....[70]....
        /*0550*/ 	.word	0x00003b80
        /*0554*/ 	.word	0x00000000
        /*0558*/ 	.word	0x00000090
        /*055c*/ 	.short	0x010a
        /*055e*/ 	.byte	0xff
	.zero		1


	//   ....[71]....
        /*0560*/ 	.word	0x00003c40
        /*0564*/ 	.word	0x00000000
        /*0568*/ 	.word	0x00000000
        /*056c*/ 	.short	0x0101
        /*056e*/ 	.byte	0xff
	.zero		1


	//   ....[72]....
        /*0570*/ 	.word	0x00003f60
        /*0574*/ 	.word	0x000000ff
        /*0578*/ 	.word	0x00000088
        /*057c*/ 	.short	0x010a
        /*057e*/ 	.byte	0x07
	.zero		1


	//   ....[73]....
        /*0580*/ 	.word	0x00004150
        /*0584*/ 	.word	0x000000ff
        /*0588*/ 	.word	0x00000070
        /*058c*/ 	.short	0x010a
        /*058e*/ 	.byte	0x07
	.zero		1


	//   ....[74]....
        /*0590*/ 	.word	0x00004320
        /*0594*/ 	.word	0x000000ff
        /*0598*/ 	.word	0x00000060
        /*059c*/ 	.short	0x010b
        /*059e*/ 	.byte	0x07
	.zero		1


	//   ....[75]....
        /*05a0*/ 	.word	0x00004390
        /*05a4*/ 	.word	0x000000ff
        /*05a8*/ 	.word	0x00000000
        /*05ac*/ 	.short	0x0101
        /*05ae*/ 	.byte	0x08
	.zero		1


	//   ....[76]....
        /*05b0*/ 	.word	0x000043c0
        /*05b4*/ 	.word	0x000000ff
        /*05b8*/ 	.word	0x00000078
        /*05bc*/ 	.short	0x010a
        /*05be*/ 	.byte	0x07
	.zero		1


	//   ....[77]....
        /*05c0*/ 	.word	0x000045d0
        /*05c4*/ 	.word	0x000000ff
        /*05c8*/ 	.word	0x00000068
        /*05cc*/ 	.short	0x010b
        /*05ce*/ 	.byte	0x07
	.zero		1


	//   ....[78]....
        /*05d0*/ 	.word	0x000045f0
        /*05d4*/ 	.word	0x000000ff
        /*05d8*/ 	.word	0x00000000
        /*05dc*/ 	.short	0x0101
        /*05de*/ 	.byte	0x0d
	.zero		1


	//   ....[79]....
        /*05e0*/ 	.word	0x00004620
        /*05e4*/ 	.word	0x000000ff
        /*05e8*/ 	.word	0x00000070
        /*05ec*/ 	.short	0x010a
        /*05ee*/ 	.byte	0x07
	.zero		1


	//   ....[80]....
        /*05f0*/ 	.word	0x00004660
        /*05f4*/ 	.word	0x00000000
        /*05f8*/ 	.word	0x00000078
        /*05fc*/ 	.short	0x010a
        /*05fe*/ 	.byte	0xff
	.zero		1


	//   ....[81]....
        /*0600*/ 	.word	0x000049a0
        /*0604*/ 	.word	0x00000000
        /*0608*/ 	.word	0x00000090
        /*060c*/ 	.short	0x010a
        /*060e*/ 	.byte	0xff
	.zero		1


	//   ....[82]....
        /*0610*/ 	.word	0x00004ab0
        /*0614*/ 	.word	0x00000000
        /*0618*/ 	.word	0x00000000
        /*061c*/ 	.short	0x0101
        /*061e*/ 	.byte	0xff
	.zero		1


	//   ....[83]....
        /*0620*/ 	.word	0x00005510
        /*0624*/ 	.word	0x00000003
        /*0628*/ 	.word	0x00000060
        /*062c*/ 	.short	0x010a
        /*062e*/ 	.byte	0xff
	.zero		1


	//   ....[84]....
        /*0630*/ 	.word	0x00005550
        /*0634*/ 	.word	0x00000074
        /*0638*/ 	.word	0x000000b0
        /*063c*/ 	.short	0x010a
        /*063e*/ 	.byte	0xff
	.zero		1


	//   ....[85]....
        /*0640*/ 	.word	0x00005690
        /*0644*/ 	.word	0x00000003
        /*0648*/ 	.word	0x00000060
        /*064c*/ 	.short	0x010a
        /*064e*/ 	.byte	0xff
	.zero		1


	//   ....[86]....
        /*0650*/ 	.word	0x000057d0
        /*0654*/ 	.word	0x00000000
        /*0658*/ 	.word	0x00000000
        /*065c*/ 	.short	0x0101
        /*065e*/ 	.byte	0xff
	.zero		1


	//   ....[87]....
        /*0660*/ 	.word	0x00005850
        /*0664*/ 	.word	0x00000074
        /*0668*/ 	.word	0x000000b0
        /*066c*/ 	.short	0x010a
        /*066e*/ 	.byte	0xff
	.zero		1


	//   ....[88]....
        /*0670*/ 	.word	0x00006be0
        /*0674*/ 	.word	0x0000007d
        /*0678*/ 	.word	0x00000060
        /*067c*/ 	.short	0x010a
        /*067e*/ 	.byte	0xff
	.zero		1


	//   ....[89]....
        /*0680*/ 	.word	0x00006cb0
        /*0684*/ 	.word	0x0000007d
        /*0688*/ 	.word	0x00000060
        /*068c*/ 	.short	0x010a
        /*068e*/ 	.byte	0xff
	.zero		1


	//   ....[90]....
        /*0690*/ 	.word	0x00006df0
        /*0694*/ 	.word	0x00000000
        /*0698*/ 	.word	0x00000000
        /*069c*/ 	.short	0x0101
        /*069e*/ 	.byte	0xff
	.zero		1


	//   ....[91]....
        /*06a0*/ 	.word	0x00007230
        /*06a4*/ 	.word	0x000000ff
        /*06a8*/ 	.word	0x00000000
        /*06ac*/ 	.short	0x0101
        /*06ae*/ 	.byte	0x05
	.zero		1


	//   ....[92]....
        /*06b0*/ 	.word	0x00008370
        /*06b4*/ 	.word	0x00000003
        /*06b8*/ 	.word	0x00000100
        /*06bc*/ 	.short	0x010a
        /*06be*/ 	.byte	0xff
	.zero		1


	//   ....[93]....
        /*06c0*/ 	.word	0x000083d0
        /*06c4*/ 	.word	0x00000002
        /*06c8*/ 	.word	0x00000030
        /*06cc*/ 	.short	0x010a
        /*06ce*/ 	.byte	0xff
	.zero		1


	//   ....[94]....
        /*06d0*/ 	.word	0x00008430
        /*06d4*/ 	.word	0x00000002
        /*06d8*/ 	.word	0x00000030
        /*06dc*/ 	.short	0x010a
        /*06de*/ 	.byte	0xff
	.zero		1


	//   ....[95]....
        /*06e0*/ 	.word	0x00008480
        /*06e4*/ 	.word	0x00000002
        /*06e8*/ 	.word	0x00000090
        /*06ec*/ 	.short	0x010a
        /*06ee*/ 	.byte	0xff
	.zero		1


	//   ....[96]....
        /*06f0*/ 	.word	0x000084e0
        /*06f4*/ 	.word	0x00000000
        /*06f8*/ 	.word	0x00000000
        /*06fc*/ 	.short	0x010a
        /*06fe*/ 	.byte	0xff
	.zero		1


	//   ....[97]....
        /*0700*/ 	.word	0x00008540
        /*0704*/ 	.word	0x00000000
        /*0708*/ 	.word	0x00000000
        /*070c*/ 	.short	0x010a
        /*070e*/ 	.byte	0xff
	.zero		1


	//   ....[98]....
        /*0710*/ 	.word	0x000085a0
        /*0714*/ 	.word	0x00000000
        /*0718*/ 	.word	0x00000000
        /*071c*/ 	.short	0x010a
        /*071e*/ 	.byte	0xff
	.zero		1


	//   ....[99]....
        /*0720*/ 	.word	0x00008600
        /*0724*/ 	.word	0x00000000
        /*0728*/ 	.word	0x00000000
        /*072c*/ 	.short	0x010a
        /*072e*/ 	.byte	0xff
	.zero		1


	//   ....[100]....
        /*0730*/ 	.word	0x00008660
        /*0734*/ 	.word	0x00000000
        /*0738*/ 	.word	0x00000000
        /*073c*/ 	.short	0x010a
        /*073e*/ 	.byte	0xff
	.zero		1


	//   ....[101]....
        /*0740*/ 	.word	0x000086b0
        /*0744*/ 	.word	0x00000000
        /*0748*/ 	.word	0x000000f0
        /*074c*/ 	.short	0x010a
        /*074e*/ 	.byte	0xff
	.zero		1


	//   ....[102]....
        /*0750*/ 	.word	0x00008710
        /*0754*/ 	.word	0x00000000
        /*0758*/ 	.word	0x000000a0
        /*075c*/ 	.short	0x010a
        /*075e*/ 	.byte	0xff
	.zero		1


	//   ....[103]....
        /*0760*/ 	.word	0x00008760
        /*0764*/ 	.word	0x00000000
        /*0768*/ 	.word	0x00000090
        /*076c*/ 	.short	0x010a
        /*076e*/ 	.byte	0xff
	.zero		1


	//   ....[104]....
        /*0770*/ 	.word	0x000087c0
        /*0774*/ 	.word	0x00000000
        /*0778*/ 	.word	0x000000a0
        /*077c*/ 	.short	0x010a
        /*077e*/ 	.byte	0xff
	.zero		1


	//   ....[105]....
        /*0780*/ 	.word	0x00008810
        /*0784*/ 	.word	0x00000000
        /*0788*/ 	.word	0x00000090
        /*078c*/ 	.short	0x010a
        /*078e*/ 	.byte	0xff
	.zero		1


	//   ....[106]....
        /*0790*/ 	.word	0x00008870
        /*0794*/ 	.word	0x00000003
        /*0798*/ 	.word	0x000000d0
        /*079c*/ 	.short	0x010a
        /*079e*/ 	.byte	0xff
	.zero		1


	//   ....[107]....
        /*07a0*/ 	.word	0x000088d0
        /*07a4*/ 	.word	0x00000000
        /*07a8*/ 	.word	0x00000000
        /*07ac*/ 	.short	0x010a
        /*07ae*/ 	.byte	0xff
	.zero		1


	//   ....[108]....
        /*07b0*/ 	.word	0x00008930
        /*07b4*/ 	.word	0x00000000
        /*07b8*/ 	.word	0x00000000
        /*07bc*/ 	.short	0x010a
        /*07be*/ 	.byte	0xff
	.zero		1


	//   ....[109]....
        /*07c0*/ 	.word	0x00008990
        /*07c4*/ 	.word	0x00000000
        /*07c8*/ 	.word	0x00000000
        /*07cc*/ 	.short	0x010a
        /*07ce*/ 	.byte	0xff
	.zero		1


	//   ....[110]....
        /*07d0*/ 	.word	0x000089f0
        /*07d4*/ 	.word	0x00000000
        /*07d8*/ 	.word	0x00000000
        /*07dc*/ 	.short	0x010a
        /*07de*/ 	.byte	0xff
	.zero		1


	//   ....[111]....
        /*07e0*/ 	.word	0x00008a50
        /*07e4*/ 	.word	0x00000000
        /*07e8*/ 	.word	0x00000000
        /*07ec*/ 	.short	0x010a
        /*07ee*/ 	.byte	0xff
	.zero		1


	//   ....[112]....
        /*07f0*/ 	.word	0x00008aa0
        /*07f4*/ 	.word	0x00000000
        /*07f8*/ 	.word	0x00000090
        /*07fc*/ 	.short	0x010a
        /*07fe*/ 	.byte	0xff
	.zero		1


	//   ....[113]....
        /*0800*/ 	.word	0x00008b00
        /*0804*/ 	.word	0x00000000
        /*0808*/ 	.word	0x00000088
        /*080c*/ 	.short	0x010a
        /*080e*/ 	.byte	0xff
	.zero		1


	//   ....[114]....
        /*0810*/ 	.word	0x00008b60
        /*0814*/ 	.word	0x00000003
        /*0818*/ 	.word	0x00000070
        /*081c*/ 	.short	0x010a
        /*081e*/ 	.byte	0xff
	.zero		1


	//   ....[115]....
        /*0820*/ 	.word	0x00008bc0
        /*0824*/ 	.word	0x00000003
        /*0828*/ 	.word	0x00000078
        /*082c*/ 	.short	0x010a
        /*082e*/ 	.byte	0xff
	.zero		1


	//   ....[116]....
        /*0830*/ 	.word	0x00008c20
        /*0834*/ 	.word	0x00000000
        /*0838*/ 	.word	0x00000070
        /*083c*/ 	.short	0x010a
        /*083e*/ 	.byte	0xff
	.zero		1


	//   ....[117]....
        /*0840*/ 	.word	0x00008c70
        /*0844*/ 	.word	0x00000000
        /*0848*/ 	.word	0x00000090
        /*084c*/ 	.short	0x010a
        /*084e*/ 	.byte	0xff
	.zero		1


	//   ....[118]....
        /*0850*/ 	.word	0x00008cc0
        /*0854*/ 	.word	0x00000003
        /*0858*/ 	.word	0x00000060
        /*085c*/ 	.short	0x010a
        /*085e*/ 	.byte	0xff
	.zero		1


	//   ....[119]....
        /*0860*/ 	.word	0x00008d10
        /*0864*/ 	.word	0x00000074
        /*0868*/ 	.word	0x000000b0
        /*086c*/ 	.short	0x010a
        /*086e*/ 	.byte	0xff
	.zero		1


	//   ....[120]....
        /*0870*/ 	.word	0x00008d60
        /*0874*/ 	.word	0x0000007d
        /*0878*/ 	.word	0x00000060
        /*087c*/ 	.short	0x010a
        /*087e*/ 	.byte	0xff
	.zero		1


	//----- nvinfo : EIATTR_NUM_MBARRIERS
	.align		4
.L_47:
        /*0880*/ 	.byte	0x03, 0x38
        /*0882*/ 	.short	0x0022


	//----- nvinfo : EIATTR_EXIT_INSTR_OFFSETS
	.align		4
        /*0884*/ 	.byte	0x04, 0x1c
        /*0886*/ 	.short	(.L_49 - .L_48)


	//   ....[0]....
.L_48:
        /*0888*/ 	.word	0x00002610


	//   ....[1]....
        /*088c*/ 	.word	0x00002b00


	//   ....[2]....
        /*0890*/ 	.word	0x00002b60


	//   ....[3]....
        /*0894*/ 	.word	0x00003980


	//   ....[4]....
        /*0898*/ 	.word	0x00004690


	//   ....[5]....
        /*089c*/ 	.word	0x000046d0


	//   ....[6]....
        /*08a0*/ 	.word	0x00008360


	//----- nvinfo : EIATTR_MAX_THREADS
	.align		4
.L_49:
        /*08a4*/ 	.byte	0x04, 0x05
        /*08a6*/ 	.short	(.L_51 - .L_50)
.L_50:
        /*08a8*/ 	.word	0x00000100
        /*08ac*/ 	.word	0x00000001
        /*08b0*/ 	.word	0x00000001


	//----- nvinfo : EIATTR_CRS_STACK_SIZE
	.align		4
.L_51:
        /*08b4*/ 	.byte	0x04, 0x1e
        /*08b6*/ 	.short	(.L_53 - .L_52)
.L_52:
        /*08b8*/ 	.word	0x00000000


	//----- nvinfo : EIATTR_CBANK_PARAM_SIZE
	.align		4
.L_53:
        /*08bc*/ 	.byte	0x03, 0x19
        /*08be*/ 	.short	0x0800


	//----- nvinfo : EIATTR_PARAM_CBANK
	.align		4
        /*08c0*/ 	.byte	0x04, 0x0a
        /*08c2*/ 	.short	(.L_55 - .L_54)
	.align		4
.L_54:
        /*08c4*/ 	.word	index@(.nv.constant0._ZN7cutlass13device_kernelINS_4gemm6kernel13GemmUniversalIN4cute5tupleIJiiiiEEENS1_10collective13CollectiveMmaINS1_35MainloopSm100TmaUmmaWarpSpecializedILi6ELi2ELi4ENS5_IJNS4_1CILi1EEESB_SB_EEEEENS5_IJNSA_ILi128EEESE_NSA_ILi64EEEEEEaNS5_IJlSB_lEEEaSH_NS4_8TiledMMAINS4_8MMA_AtomIJNS4_15SM100_MMA_S8_SSIaaiLi128ELi128ELNS4_4UMMA5MajorE0ELSM_0ELNSL_8SaturateE0EEEEEENS4_6LayoutISC_NS5_IJNSA_ILi0EEESR_SR_EEEEENS5_IJNS4_10UnderscoreESU_SU_EEEEENS4_13SM90_TMA_LOADENS4_14ComposedLayoutINS4_7SwizzleILi2ELi4ELi3EEENS4_18smem_ptr_flag_bitsILi8EEENSQ_INS5_IJNSA_ILi8EEESF_EEENS5_IJSF_SB_EEEEEEEvNS4_8identityESX_S17_vS18_EENS_8epilogue10collective18CollectiveEpilogueINS1A_23Sm100TmaWarpSpecializedILi2ELi2ELi64ELb0ELb0EEEJSG_NS5_IJNSQ_ISE_SB_EENSQ_ISF_SB_EEEEEaSH_aSH_NS1A_6fusion15FusionCallbacksIS1E_NS1I_17LinearCombinationIaiaiLNS_15FloatRoundStyleE2EEESG_S1H_JEEENS4_5SM1004TMEM4LOAD26SM100_TMEM_LOAD_32dp32b64xESX_S17_NS4_39AutoVectorizingCopyWithAssumedAlignmentILi128EEENS4_14SM90_TMA_STOREES17_S1T_S1T_EEEvvEEEEvNT_6ParamsE)
        /*08c8*/ 	.short	0x0380
        /*08ca*/ 	.short	0x0800


	//----- nvinfo : EIATTR_SW_WAR
	.align		4
.L_55:
        /*08cc*/ 	.byte	0x04, 0x36
        /*08ce*/ 	.short	(.L_57 - .L_56)
.L_56:
        /*08d0*/ 	.word	0x00000008
.L_57:


//--------------------- .nv.callgraph             --------------------------
	.section	.nv.callgraph,"",@"SHT_CUDA_CALLGRAPH"
	.align	4
	.sectionentsize	8
	.align		4
        /*0000*/ 	.word	0x00000000
	.align		4
        /*0004*/ 	.word	0xffffffff
	.align		4
        /*0008*/ 	.word	index@(_ZN7cutlass13device_kernelINS_4gemm6kernel13GemmUniversalIN4cute5tupleIJiiiiEEENS1_10collective13CollectiveMmaINS1_35MainloopSm100TmaUmmaWarpSpecializedILi6ELi2ELi4ENS5_IJNS4_1CILi1EEESB_SB_EEEEENS5_IJNSA_ILi128EEESE_NSA_ILi64EEEEEEaNS5_IJlSB_lEEEaSH_NS4_8TiledMMAINS4_8MMA_AtomIJNS4_15SM100_MMA_S8_SSIaaiLi128ELi128ELNS4_4UMMA5MajorE0ELSM_0ELNSL_8SaturateE0EEEEEENS4_6LayoutISC_NS5_IJNSA_ILi0EEESR_SR_EEEEENS5_IJNS4_10UnderscoreESU_SU_EEEEENS4_13SM90_TMA_LOADENS4_14ComposedLayoutINS4_7SwizzleILi2ELi4ELi3EEENS4_18smem_ptr_flag_bitsILi8EEENSQ_INS5_IJNSA_ILi8EEESF_EEENS5_IJSF_SB_EEEEEEEvNS4_8identityESX_S17_vS18_EENS_8epilogue10collective18CollectiveEpilogueINS1A_23Sm100TmaWarpSpecializedILi2ELi2ELi64ELb0ELb0EEEJSG_NS5_IJNSQ_ISE_SB_EENSQ_ISF_SB_EEEEEaSH_aSH_NS1A_6fusion15FusionCallbacksIS1E_NS1I_17LinearCombinationIaiaiLNS_15FloatRoundStyleE2EEESG_S1H_JEEENS4_5SM1004TMEM4LOAD26SM100_TMEM_LOAD_32dp32b64xESX_S17_NS4_39AutoVectorizingCopyWithAssumedAlignmentILi128EEENS4_14SM90_TMA_STOREES17_S1T_S1T_EEEvvEEEEvNT_6ParamsE)
	.align		4
        /*000c*/ 	.word	index@(__assertfail)
	.align		4
        /*0010*/ 	.word	0x00000000
	.align		4
        /*0014*/ 	.word	0xfffffffe
	.align		4
        /*0018*/ 	.word	0x00000000
	.align		4
        /*001c*/ 	.word	0xfffffffd
	.align		4
        /*0020*/ 	.word	0x00000000
	.align		4
        /*0024*/ 	.word	0xfffffffc


//--------------------- .nv.constant4             --------------------------
	.section	.nv.constant4,"a",@progbits
	.align	8
	.align		8
.nv.constant4:
        /*0000*/ 	.dword	__assertfail
	.align		8
        /*0008*/ 	.dword	__unnamed_1
	.align		8
        /*0010*/ 	.dword	__unnamed_2
	.align		8
        /*0018*/ 	.dword	_ZN40_INTERNAL_9c34da12_4_k_cu_7098c8c2_193014cuda3std3__45__cpo5beginE
	.align		8
        /*0020*/ 	.dword	_ZN40_INTERNAL_9c34da12_4_k_cu_7098c8c2_193014cuda3std3__45__cpo3endE
	.align		8
        /*0028*/ 	.dword	_ZN40_INTERNAL_9c34da12_4_k_cu_7098c8c2_193014cuda3std3__45__cpo6cbeginE
	.align		8
        /*0030*/ 	.dword	_ZN40_INTERNAL_9c34da12_4_k_cu_7098c8c2_193014cuda3std3__45__cpo4cendE
	.align		8
        /*0038*/ 	.dword	_ZN40_INTERNAL_9c34da12_4_k_cu_7098c8c2_193014cuda3std3__442_GLOBAL__N__9c34da12_4_k_cu_7098c8c2_193016ignoreE
	.align		8
        /*0040*/ 	.dword	_ZN40_INTERNAL_9c34da12_4_k_cu_7098c8c2_193014cuda3std3__419piecewise_constructE
	.align		8
        /*0048*/ 	.dword	_ZN40_INTERNAL_9c34da12_4_k_cu_7098c8c2_193014cuda3std3__48in_placeE
	.align		8
        /*0050*/ 	.dword	_ZN40_INTERNAL_9c34da12_4_k_cu_7098c8c2_193014cuda3std6ranges3__45__cpo4swapE
	.align		8
        /*0058*/ 	.dword	_ZN40_INTERNAL_9c34da12_4_k_cu_7098c8c2_193014cuda3std6ranges3__45__cpo9iter_moveE
	.align		8
        /*0060*/ 	.dword	_ZN40_INTERNAL_9c34da12_4_k_cu_7098c8c2_193014cute7productE
	.align		8
        /*0068*/ 	.dword	_ZN40_INTERNAL_9c34da12_4_k_cu_7098c8c2_193014cute1_E
	.align		8
        /*0070*/ 	.dword	$str$25
	.align		8
        /*0078*/ 	.dword	$str$26
	.align		8
        /*0080*/ 	.dword	$str$27
	.align		8
        /*0088*/ 	.dword	$str$28


//--------------------- .text._ZN7cutlass13device_kernelINS_4gemm6kernel13GemmUniversalIN4cute5tupleIJiiiiEEENS1_10collective13CollectiveMmaINS1_35MainloopSm100TmaUmmaWarpSpecializedILi6ELi2ELi4ENS5_IJNS4_1CILi1EEESB_SB_EEEEENS5_IJNSA_ILi128EEESE_NSA_ILi64EEEEEEaNS5_IJlSB_lEEEaSH_NS4_8TiledMMAINS4_8MMA_AtomIJNS4_15SM100_MMA_S8_SSIaaiLi128ELi128ELNS4_4UMMA5MajorE0ELSM_0ELNSL_8SaturateE0EEEEEENS4_6LayoutISC_NS5_IJNSA_ILi0EEESR_SR_EEEEENS5_IJNS4_10UnderscoreESU_SU_EEEEENS4_13SM90_TMA_LOADENS4_14ComposedLayoutINS4_7SwizzleILi2ELi4ELi3EEENS4_18smem_ptr_flag_bitsILi8EEENSQ_INS5_IJNSA_ILi8EEESF_EEENS5_IJSF_SB_EEEEEEEvNS4_8identityESX_S17_vS18_EENS_8epilogue10collective18CollectiveEpilogueINS1A_23Sm100TmaWarpSpecializedILi2ELi2ELi64ELb0ELb0EEEJSG_NS5_IJNSQ_ISE_SB_EENSQ_ISF_SB_EEEEEaSH_aSH_NS1A_6fusion15FusionCallbacksIS1E_NS1I_17LinearCombinationIaiaiLNS_15FloatRoundStyleE2EEESG_S1H_JEEENS4_5SM1004TMEM4LOAD26SM100_TMEM_LOAD_32dp32b64xESX_S17_NS4_39AutoVectorizingCopyWithAssumedAlignmentILi128EEENS4_14SM90_TMA_STOREES17_S1T_S1T_EEEvvEEEEvNT_6ParamsE --------------------------
	.section	.text._ZN7cutlass13device_kernelINS_4gemm6kernel13GemmUniversalIN4cute5tupleIJiiiiEEENS1_10collective13CollectiveMmaINS1_35MainloopSm100TmaUmmaWarpSpecializedILi6ELi2ELi4ENS5_IJNS4_1CILi1EEESB_SB_EEEEENS5_IJNSA_ILi128EEESE_NSA_ILi64EEEEEEaNS5_IJlSB_lEEEaSH_NS4_8TiledMMAINS4_8MMA_AtomIJNS4_15SM100_MMA_S8_SSIaaiLi128ELi128ELNS4_4UMMA5MajorE0ELSM_0ELNSL_8SaturateE0EEEEEENS4_6LayoutISC_NS5_IJNSA_ILi0EEESR_SR_EEEEENS5_IJNS4_10UnderscoreESU_SU_EEEEENS4_13SM90_TMA_LOADENS4_14ComposedLayoutINS4_7SwizzleILi2ELi4ELi3EEENS4_18smem_ptr_flag_bitsILi8EEENSQ_INS5_IJNSA_ILi8EEESF_EEENS5_IJSF_SB_EEEEEEEvNS4_8identityESX_S17_vS18_EENS_8epilogue10collective18CollectiveEpilogueINS1A_23Sm100TmaWarpSpecializedILi2ELi2ELi64ELb0ELb0EEEJSG_NS5_IJNSQ_ISE_SB_EENSQ_ISF_SB_EEEEEaSH_aSH_NS1A_6fusion15FusionCallbacksIS1E_NS1I_17LinearCombinationIaiaiLNS_15FloatRoundStyleE2EEESG_S1H_JEEENS4_5SM1004TMEM4LOAD26SM100_TMEM_LOAD_32dp32b64xESX_S17_NS4_39AutoVectorizingCopyWithAssumedAlignmentILi128EEENS4_14SM90_TMA_STOREES17_S1T_S1T_EEEvvEEEEvNT_6ParamsE,"ax",@progbits
	.align	128
.text._ZN7cutlass13device_kernelINS_4gemm6kernel13GemmUniversalIN4cute5tupleIJiiiiEEENS1_10collective13CollectiveMmaINS1_35MainloopSm100TmaUmmaWarpSpecializedILi6ELi2ELi4ENS5_IJNS4_1CILi1EEESB_SB_EEEEENS5_IJNSA_ILi128EEESE_NSA_ILi64EEEEEEaNS5_IJlSB_lEEEaSH_NS4_8TiledMMAINS4_8MMA_AtomIJNS4_15SM100_MMA_S8_SSIaaiLi128ELi128ELNS4_4UMMA5MajorE0ELSM_0ELNSL_8SaturateE0EEEEEENS4_6LayoutISC_NS5_IJNSA_ILi0EEESR_SR_EEEEENS5_IJNS4_10UnderscoreESU_SU_EEEEENS4_13SM90_TMA_LOADENS4_14ComposedLayoutINS4_7SwizzleILi2ELi4ELi3EEENS4_18smem_ptr_flag_bitsILi8EEENSQ_INS5_IJNSA_ILi8EEESF_EEENS5_IJSF_SB_EEEEEEEvNS4_8identityESX_S17_vS18_EENS_8epilogue10collective18CollectiveEpilogueINS1A_23Sm100TmaWarpSpecializedILi2ELi2ELi64ELb0ELb0EEEJSG_NS5_IJNSQ_ISE_SB_EENSQ_ISF_SB_EEEEEaSH_aSH_NS1A_6fusion15FusionCallbacksIS1E_NS1I_17LinearCombinationIaiaiLNS_15FloatRoundStyleE2EEESG_S1H_JEEENS4_5SM1004TMEM4LOAD26SM100_TMEM_LOAD_32dp32b64xESX_S17_NS4_39AutoVectorizingCopyWithAssumedAlignmentILi128EEENS4_14SM90_TMA_STOREES17_S1T_S1T_EEEvvEEEEvNT_6ParamsE:
        .type           _ZN7cutlass13device_kernelINS_4gemm6kernel13GemmUniversalIN4cute5tupleIJiiiiEEENS1_10collective13CollectiveMmaINS1_35MainloopSm100TmaUmmaWarpSpecializedILi6ELi2ELi4ENS5_IJNS4_1CILi1EEESB_SB_EEEEENS5_IJNSA_ILi128EEESE_NSA_ILi64EEEEEEaNS5_IJlSB_lEEEaSH_NS4_8TiledMMAINS4_8MMA_AtomIJNS4_15SM100_MMA_S8_SSIaaiLi128ELi128ELNS4_4UMMA5MajorE0ELSM_0ELNSL_8SaturateE0EEEEEENS4_6LayoutISC_NS5_IJNSA_ILi0EEESR_SR_EEEEENS5_IJNS4_10UnderscoreESU_SU_EEEEENS4_13SM90_TMA_LOADENS4_14ComposedLayoutINS4_7SwizzleILi2ELi4ELi3EEENS4_18smem_ptr_flag_bitsILi8EEENSQ_INS5_IJNSA_ILi8EEESF_EEENS5_IJSF_SB_EEEEEEEvNS4_8identityESX_S17_vS18_EENS_8epilogue10collective18CollectiveEpilogueINS1A_23Sm100TmaWarpSpecializedILi2ELi2ELi64ELb0ELb0EEEJSG_NS5_IJNSQ_ISE_SB_EENSQ_ISF_SB_EEEEEaSH_aSH_NS1A_6fusion15FusionCallbacksIS1E_NS1I_17LinearCombinationIaiaiLNS_15FloatRoundStyleE2EEESG_S1H_JEEENS4_5SM1004TMEM4LOAD26SM100_TMEM_LOAD_32dp32b64xESX_S17_NS4_39AutoVectorizingCopyWithAssumedAlignmentILi128EEENS4_14SM90_TMA_STOREES17_S1T_S1T_EEEvvEEEEvNT_6ParamsE,@function
        .size           _ZN7cutlass13device_kernelINS_4gemm6kernel13GemmUniversalIN4cute5tupleIJiiiiEEENS1_10collective13CollectiveMmaINS1_35MainloopSm100TmaUmmaWarpSpecializedILi6ELi2ELi4ENS5_IJNS4_1CILi1EEESB_SB_EEEEENS5_IJNSA_ILi128EEESE_NSA_ILi64EEEEEEaNS5_IJlSB_lEEEaSH_NS4_8TiledMMAINS4_8MMA_AtomIJNS4_15SM100_MMA_S8_SSIaaiLi128ELi128ELNS4_4UMMA5MajorE0ELSM_0ELNSL_8SaturateE0EEEEEENS4_6LayoutISC_NS5_IJNSA_ILi0EEESR_SR_EEEEENS5_IJNS4_10UnderscoreESU_SU_EEEEENS4_13SM90_TMA_LOADENS4_14ComposedLayoutINS4_7SwizzleILi2ELi4ELi3EEENS4_18smem_ptr_flag_bitsILi8EEENSQ_INS5_IJNSA_ILi8EEESF_EEENS5_IJSF_SB_EEEEEEEvNS4_8identityESX_S17_vS18_EENS_8epilogue10collective18CollectiveEpilogueINS1A_23Sm100TmaWarpSpecializedILi2ELi2ELi64ELb0ELb0EEEJSG_NS5_IJNSQ_ISE_SB_EENSQ_ISF_SB_EEEEEaSH_aSH_NS1A_6fusion15FusionCallbacksIS1E_NS1I_17LinearCombinationIaiaiLNS_15FloatRoundStyleE2EEESG_S1H_JEEENS4_5SM1004TMEM4LOAD26SM100_TMEM_LOAD_32dp32b64xESX_S17_NS4_39AutoVectorizingCopyWithAssumedAlignmentILi128EEENS4_14SM90_TMA_STOREES17_S1T_S1T_EEEvvEEEEvNT_6ParamsE,(.L_x_148 - _ZN7cutlass13device_kernelINS_4gemm6kernel13GemmUniversalIN4cute5tupleIJiiiiEEENS1_10collective13CollectiveMmaINS1_35MainloopSm100TmaUmmaWarpSpecializedILi6ELi2ELi4ENS5_IJNS4_1CILi1EEESB_SB_EEEEENS5_IJNSA_ILi128EEESE_NSA_ILi64EEEEEEaNS5_IJlSB_lEEEaSH_NS4_8TiledMMAINS4_8MMA_AtomIJNS4_15SM100_MMA_S8_SSIaaiLi128ELi128ELNS4_4UMMA5MajorE0ELSM_0ELNSL_8SaturateE0EEEEEENS4_6LayoutISC_NS5_IJNSA_ILi0EEESR_SR_EEEEENS5_IJNS4_10UnderscoreESU_SU_EEEEENS4_13SM90_TMA_LOADENS4_14ComposedLayoutINS4_7SwizzleILi2ELi4ELi3EEENS4_18smem_ptr_flag_bitsILi8EEENSQ_INS5_IJNSA_ILi8EEESF_EEENS5_IJSF_SB_EEEEEEEvNS4_8identityESX_S17_vS18_EENS_8epilogue10collective18CollectiveEpilogueINS1A_23Sm100TmaWarpSpecializedILi2ELi2ELi64ELb0ELb0EEEJSG_NS5_IJNSQ_ISE_SB_EENSQ_ISF_SB_EEEEEaSH_aSH_NS1A_6fusion15FusionCallbacksIS1E_NS1I_17LinearCombinationIaiaiLNS_15FloatRoundStyleE2EEESG_S1H_JEEENS4_5SM1004TMEM4LOAD26SM100_TMEM_LOAD_32dp32b64xESX_S17_NS4_39AutoVectorizingCopyWithAssumedAlignmentILi128EEENS4_14SM90_TMA_STOREES17_S1T_S1T_EEEvvEEEEvNT_6ParamsE)
        .other          _ZN7cutlass13device_kernelINS_4gemm6kernel13GemmUniversalIN4cute5tupleIJiiiiEEENS1_10collective13CollectiveMmaINS1_35MainloopSm100TmaUmmaWarpSpecializedILi6ELi2ELi4ENS5_IJNS4_1CILi1EEESB_SB_EEEEENS5_IJNSA_ILi128EEESE_NSA_ILi64EEEEEEaNS5_IJlSB_lEEEaSH_NS4_8TiledMMAINS4_8MMA_AtomIJNS4_15SM100_MMA_S8_SSIaaiLi128ELi128ELNS4_4UMMA5MajorE0ELSM_0ELNSL_8SaturateE0EEEEEENS4_6LayoutISC_NS5_IJNSA_ILi0EEESR_SR_EEEEENS5_IJNS4_10UnderscoreESU_SU_EEEEENS4_13SM90_TMA_LOADENS4_14ComposedLayoutINS4_7SwizzleILi2ELi4ELi3EEENS4_18smem_ptr_flag_bitsILi8EEENSQ_INS5_IJNSA_ILi8EEESF_EEENS5_IJSF_SB_EEEEEEEvNS4_8identityESX_S17_vS18_EENS_8epilogue10collective18CollectiveEpilogueINS1A_23Sm100TmaWarpSpecializedILi2ELi2ELi64ELb0ELb0EEEJSG_NS5_IJNSQ_ISE_SB_EENSQ_ISF_SB_EEEEEaSH_aSH_NS1A_6fusion15FusionCallbacksIS1E_NS1I_17LinearCombinationIaiaiLNS_15FloatRoundStyleE2EEESG_S1H_JEEENS4_5SM1004TMEM4LOAD26SM100_TMEM_LOAD_32dp32b64xESX_S17_NS4_39AutoVectorizingCopyWithAssumedAlignmentILi128EEENS4_14SM90_TMA_STOREES17_S1T_S1T_EEEvvEEEEvNT_6ParamsE,@"STO_CUDA_ENTRY STV_DEFAULT"
_ZN7cutlass13device_kernelINS_4gemm6kernel13GemmUniversalIN4cute5tupleIJiiiiEEENS1_10collective13CollectiveMmaINS1_35MainloopSm100TmaUmmaWarpSpecializedILi6ELi2ELi4ENS5_IJNS4_1CILi1EEESB_SB_EEEEENS5_IJNSA_ILi128EEESE_NSA_ILi64EEEEEEaNS5_IJlSB_lEEEaSH_NS4_8TiledMMAINS4_8MMA_AtomIJNS4_15SM100_MMA_S8_SSIaaiLi128ELi128ELNS4_4UMMA5MajorE0ELSM_0ELNSL_8SaturateE0EEEEEENS4_6LayoutISC_NS5_IJNSA_ILi0EEESR_SR_EEEEENS5_IJNS4_10UnderscoreESU_SU_EEEEENS4_13SM90_TMA_LOADENS4_14ComposedLayoutINS4_7SwizzleILi2ELi4ELi3EEENS4_18smem_ptr_flag_bitsILi8EEENSQ_INS5_IJNSA_ILi8EEESF_EEENS5_IJSF_SB_EEEEEEEvNS4_8identityESX_S17_vS18_EENS_8epilogue10collective18CollectiveEpilogueINS1A_23Sm100TmaWarpSpecializedILi2ELi2ELi64ELb0ELb0EEEJSG_NS5_IJNSQ_ISE_SB_EENSQ_ISF_SB_EEEEEaSH_aSH_NS1A_6fusion15FusionCallbacksIS1E_NS1I_17LinearCombinationIaiaiLNS_15FloatRoundStyleE2EEESG_S1H_JEEENS4_5SM1004TMEM4LOAD26SM100_TMEM_LOAD_32dp32b64xESX_S17_NS4_39AutoVectorizingCopyWithAssumedAlignmentILi128EEENS4_14SM90_TMA_STOREES17_S1T_S1T_EEEvvEEEEvNT_6ParamsE:
[----:B------:R-:W1:Y:S01]  /*0000*/  LDC R1, c[0x0][0x37c] ;  /* 0x0000df00ff017b82 */ /* 0x000e620000000800 */
[----:B------:R-:W2:Y:S01]  /*0010*/  S2R R167, SR_TID.X ;  /* 0x0000000000a77919 */ /* 0x000ea20000002100 */
[----:B------:R-:W3:Y:S01]  /*0020*/  LDCU.64 UR4, c[0x0][0x890] ;  /* 0x00011200ff0477ac */ /* 0x000ee20008000a00 */
[----:B------:R-:W-:Y:S02]  /*0030*/  PRMT R151, RZ, 0x7610, R151 ;  /* 0x00007610ff977816 */ /* 0x000fe40000000097 */
[----:B------:R-:W-:Y:S01]  /*0040*/  ELECT P5, URZ, PT ;  /* 0x0000000000ff782f */ /* 0x000fe200038a0000 */
[----:B------:R-:W4:Y:S01]  /*0050*/  LDCU.64 UR46, c[0x0][0x358] ;  /* 0x00006b00ff2e77ac */ /* 0x000f220008000a00 */
[----:B---3--:R-:W-:-:S04]  /*0060*/  UISETP.NE.U32.AND UP0, UPT, UR4, URZ, UPT ;  /* 0x000000ff0400728c */ /* 0x008fc8000bf05070 */
[----:B------:R-:W-:Y:S01]  /*0070*/  UISETP.NE.AND.EX UP0, UPT, UR5, URZ, UPT, UP0 ;  /* 0x000000ff0500728c */ /* 0x000fe2000bf05300 */
[----:B--2---:R-:W-:-:S05]  /*0080*/  SHF.R.U32.HI R154, RZ, 0x5, R167 ;  /* 0x00000005ff9a7819 */ /* 0x004fca00000116a7 */
[----:B------:R-:W2:Y:S02]  /*0090*/  SHFL.IDX PT, R0, R154, RZ, 0x1f ;  /* 0x00001fff9a007589 */ /* 0x000ea400000e0000 */
[----:B--2---:R-:W-:Y:S01]  /*00a0*/  R2UR UR8, R0 ;  /* 0x00000000000872ca */ /* 0x004fe200000e0000 */
[----:B-1--4-:R-:W-:-:S14]  /*00b0*/  BRA.U UP0, `(.L_x_0) ;  /* 0x00000001002c7547 */ /* 0x012fdc000b800000 */
[----:B------:R-:W1:Y:S02]  /*00c0*/  LDCU.64 UR6, c[0x0][0x888] ;  /* 0x00011100ff0677ac */ /* 0x000e640008000a00 */
[----:B-1----:R-:W-:-:S04]  /*00d0*/  UISETP.NE.U32.AND UP0, UPT, UR6, URZ, UPT ;  /* 0x000000ff0600728c */ /* 0x002fc8000bf05070 */
[----:B------:R-:W-:-:S09]  /*00e0*/  UISETP.NE.AND.EX UP0, UPT, UR7, URZ, UPT, UP0 ;  /* 0x000000ff0700728c */ /* 0x000fd2000bf05300 */
[----:B------:R-:W-:Y:S05]  /*00f0*/  BRA.U !UP0, `(.L_x_1) ;  /* 0x0000000108107547 */ /* 0x000fea000b800000 */
[----:B------:R-:W1:Y:S02]  /*0100*/  LDC.64 R82, c[0x0][0x888] ;  /* 0x00022200ff527b82 */ /* 0x000e640000000a00 */
[----:B-1----:R1:W5:Y:S01]  /*0110*/  LDG.E R82, desc[UR46][R82.64] ;  /* 0x0000002e52527981 */ /* 0x002362000c1e1900 */
[----:B------:R-:W-:Y:S01]  /*0120*/  HFMA2 R151, -RZ, RZ, 0, 5.9604644775390625e-08 ;  /* 0x00000001ff977431 */ /* 0x000fe200000001ff */
[----:B------:R-:W-:Y:S05]  /*0130*/  BRA `(.L_x_0) ;  /* 0x00000000000c7947 */ /* 0x000fea0003800000 */
.L_x_1:
[----:B------:R-:W1:Y:S01]  /*0140*/  LDCU UR6, c[0x0][0x880] ;  /* 0x00011000ff0677ac */ /* 0x000e620008000800 */
[----:B------:R-:W-:Y:S01]  /*0150*/  HFMA2 R151, -RZ, RZ, 0, 5.9604644775390625e-08 ;  /* 0x00000001ff977431 */ /* 0x000fe200000001ff */
[----:B-1----:R-:W-:-:S07]  /*0160*/  MOV R82, UR6 ;  /* 0x0000000600527c02 */ /* 0x002fce0008000f00 */
.L_x_0:
[----:B------:R-:W2:Y:S02]  /*0170*/  LDCU.64 UR6, c[0x0][0x8b0] ;  /* 0x00011600ff0677ac */ /* 0x000ea40008000a00 */
[----:B--2---:R-:W-:-:S04]  /*0180*/  UISETP.NE.U32.AND UP0, UPT, UR6, URZ, UPT ;  /* 0x000000ff0600728c */ /* 0x004fc8000bf05070 */
[----:B------:R-:W-:-:S09]  /*0190*/  UISETP.NE.AND.EX UP0, UPT, UR7, URZ, UPT, UP0 ;  /* 0x000000ff0700728c */ /* 0x000fd2000bf05300 */
[----:B------:R-:W-:Y:S05]  /*01a0*/  BRA.U UP0, `(.L_x_2) ;  /* 0x0000000100247547 */ /* 0x000fea000b800000 */
[----:B------:R-:W2:Y:S02]  /*01b0*/  LDCU.64 UR6, c[0x0][0x8a8] ;  /* 0x00011500ff0677ac */ /* 0x000ea40008000a00 */
[----:B--2---:R-:W-:-:S04]  /*01c0*/  UISETP.NE.U32.AND UP0, UPT, UR6, URZ, UPT ;  /* 0x000000ff0600728c */ /* 0x004fc8000bf05070 */
[----:B------:R-:W-:-:S09]  /*01d0*/  UISETP.NE.AND.EX UP0, UPT, UR7, URZ, UPT, UP0 ;  /* 0x000000ff0700728c */ /* 0x000fd2000bf05300 */
[----:B------:R-:W-:Y:S05]  /*01e0*/  BRA.U !UP0, `(.L_x_3) ;  /* 0x00000001080c7547 */ /* 0x000fea000b800000 */
[----:B------:R-:W2:Y:S02]  /*01f0*/  LDC.64 R78, c[0x0][0x8a8] ;  /* 0x00022a00ff4e7b82 */ /* 0x000ea40000000a00 */
[----:B--2---:R2:W5:Y:S01]  /*0200*/  LDG.E R78, desc[UR46][R78.64] ;  /* 0x0000002e4e4e7981 */ /* 0x004562000c1e1900 */
[----:B------:R-:W-:Y:S05]  /*0210*/  BRA `(.L_x_2) ;  /* 0x0000000000087947 */ /* 0x000fea0003800000 */
.L_x_3:
[----:B------:R-:W2:Y:S02]  /*0220*/  LDCU UR6, c[0x0][0x8a0] ;  /* 0x00011400ff0677ac */ /* 0x000ea40008000800 */
[----:B--2---:R-:W-:Y:S02]  /*0230*/  MOV R78, UR6 ;  /* 0x00000006004e7c02 */ /* 0x004fe40008000f00 */
.L_x_2:
[----:B------:R-:W-:Y:S01]  /*0240*/  IMAD.U32 R0, RZ, RZ, UR8 ;  /* 0x00000008ff007e24 */ /* 0x000fe2000f8e00ff */
[----:B------:R-:W-:Y:S04]  /*0250*/  BSSY.RECONVERGENT B0, `(.L_x_4) ;  /* 0x000000c000007945 */ /* 0x000fe80003800200 */
[C---:B------:R-:W-:Y:S02]  /*0260*/  ISETP.NE.OR P1, PT, R0.reuse, 0x1, !P5 ;  /* 0x000000010000780c */ /* 0x040fe40006f25670 */
[----:B------:R-:W-:-:S11]  /*0270*/  ISETP.NE.OR P0, PT, R0, 0x3, !P5 ;  /* 0x000000030000780c */ /* 0x000fd60006f05670 */
[----:B------:R-:W-:Y:S05]  /*0280*/  @P1 BRA `(.L_x_5) ;  /* 0x0000000000201947 */ /* 0x000fea0003800000 */
[----:B------:R-:W3:Y:S02]  /*0290*/  LDCU.64 UR6, c[0x0][0x348] ;  /* 0x00006900ff0677ac */ /* 0x000ee40008000a00 */
[----:B---3--:R-:W-:Y:S02]  /*02a0*/  UIADD3 UR10, UP1, UPT, UR6, 0x80, URZ ;  /* 0x00000080060a7890 */ /* 0x008fe4000ff3e0ff */
[----:B------:R-:W-:Y:S02]  /*02b0*/  UIADD3 UR6, UP0, UPT, UR6, 0x180, URZ ;  /* 0x0000018006067890 */ /* 0x000fe4000ff1e0ff */
[----:B------:R-:W-:Y:S02]  /*02c0*/  UIADD3.X UR11, UPT, UPT, URZ, UR7, URZ, UP1, !UPT ;  /* 0x00000007ff0b7290 */ /* 0x000fe40008ffe4ff */
[----:B------:R-:W-:-:S07]  /*02d0*/  UIADD3.X UR7, UPT, UPT, URZ, UR7, URZ, UP0, !UPT ;  /* 0x00000007ff077290 */ /* 0x000fce00087fe4ff */
[----:B------:R3:W-:Y:S02]  /*02e0*/  UTMACCTL.PF [UR10] ;  /* 0x000000000a0079b9 */ /* 0x0007e40008040000 */
[----:B------:R3:W-:Y:S02]  /*02f0*/  UTMACCTL.PF [UR6] ;  /* 0x00000000060079b9 */ /* 0x0007e40008040000 */
[----:B---3--:R-:W-:Y:S01]  /*0300*/  NOP ;  /* 0x0000000000007918 */ /* 0x008fe20000000000 */
.L_x_5:
[----:B------:R-:W-:Y:S05]  /*0310*/  BSYNC.RECONVERGENT B0 ;  /* 0x0000000000007941 */ /* 0x000fea0003800200 */
.L_x_4:
[----:B------:R-:W-:Y:S04]  /*0320*/  BSSY.RECONVERGENT B0, `(.L_x_6) ;  /* 0x000000a000007945 */ /* 0x000fe80003800200 */
        /* <DEDUP_REMOVED lines=9> */
.L_x_7:
[----:B------:R-:W-:Y:S05]  /*03c0*/  BSYNC.RECONVERGENT B0 ;  /* 0x0000000000007941 */ /* 0x000fea0003800200 */
.L_x_6:
[----:B------:R-:W3:Y:S01]  /*03d0*/  LDCU.64 UR6, c[0x0][0x888] ;  /* 0x00011100ff0677ac */ /* 0x000ee20008000a00 */
[----:B------:R-:W-:Y:S02]  /*03e0*/  UISETP.EQ.U32.AND UP1, UPT, UR4, URZ, UPT ;  /* 0x000000ff0400728c */ /* 0x000fe4000bf22070 */
[----:B------:R-:W-:Y:S02]  /*03f0*/  UPLOP3.LUT UP2, UPT, UPT, UPT, UPT, 0x80, 0x8 ;  /* 0x000000000008789c */ /* 0x000fe40003f4f070 */
[----:B---3--:R-:W-:-:S04]  /*0400*/  UISETP.NE.U32.AND UP0, UPT, UR6, URZ, UPT ;  /* 0x000000ff0600728c */ /* 0x008fc8000bf05070 */
[----:B------:R-:W-:-:S04]  /*0410*/  UISETP.NE.AND.EX UP0, UPT, UR7, URZ, UPT, UP0 ;  /* 0x000000ff0700728c */ /* 0x000fc8000bf05300 */
[----:B------:R-:W-:-:S04]  /*0420*/  UISETP.EQ.OR.EX UP3, UPT, UR5, URZ, !UP0, UP1 ;  /* 0x000000ff0500728c */ /* 0x000fc8000c762710 */
[----:B------:R-:W-:-:S05]  /*0430*/  UP2UR UR50, UPR, URZ, 0x8 ;  /* 0x00000008ff327883 */ /* 0x000fca0008000000 */
[----:B------:R-:W-:Y:S07]  /*0440*/  BRA.U !UP3, `(.L_x_8) ;  /* 0x000000010b207547 */ /* 0x000fee000b800000 */
[----:B-----5:R-:W-:Y:S01]  /*0450*/  R2UR UR6, R82 ;  /* 0x00000000520672ca */ /* 0x020fe200000e0000 */
[----:B------:R-:W-:Y:S02]  /*0460*/  UISETP.NE.U32.AND UP2, UPT, UR4, URZ, UPT ;  /* 0x000000ff0400728c */ /* 0x000fe4000bf45070 */
[----:B------:R-:W-:Y:S02]  /*0470*/  USEL UR4, URZ, 0xffffffff, UP0 ;  /* 0xffffffffff047887 */ /* 0x000fe40008000000 */
[----:B------:R-:W-:-:S08]  /*0480*/  UISETP.NE.AND.EX UP2, UPT, UR5, URZ, UPT, UP2 ;  /* 0x000000ff0500728c */ /* 0x000fd0000bf45320 */
[----:B------:R-:W-:-:S04]  /*0490*/  UISETP.NE.AND UP1, UPT, UR6, URZ, UPT ;  /* 0x000000ff0600728c */ /* 0x000fc8000bf25270 */
[----:B------:R-:W-:-:S04]  /*04a0*/  @!UP2 USEL UR4, URZ, 0xffffffff, UP1 ;  /* 0xffffffffff04a887 */ /* 0x000fc80008800000 */
[----:B------:R-:W-:-:S04]  /*04b0*/  ULOP3.LUT UR4, UR4, 0x1, URZ, 0xc0, !UPT ;  /* 0x0000000104047892 */ /* 0x000fc8000f8ec0ff */
[----:B------:R-:W-:-:S11]  /*04c0*/  UISETP.NE.U32.AND UP2, UPT, UR4, 0x1, UPT ;  /* 0x000000010400788c */ /* 0x000fd6000bf45070 */
.L_x_8:
[----:B------:R-:W3:Y:S01]  /*04d0*/  SHFL.IDX PT, R2, R154, RZ, 0x1f ;  /* 0x00001fff9a027589 */ /* 0x000ee200000e0000 */
[----:B------:R-:W-:-:S04]  /*04e0*/  UISETP.NE.AND UP1, UPT, UR8, 0x2, UPT ;  /* 0x000000020800788c */ /* 0x000fc8000bf25270 */
[----:B------:R-:W-:Y:S01]  /*04f0*/  USEL UR6, URZ, 0x1, UP1 ;  /* 0x00000001ff067887 */ /* 0x000fe20008800000 */
[----:B---3--:R-:W-:-:S13]  /*0500*/  ISETP.NE.AND P0, PT, R2, RZ, PT ;  /* 0x000000ff0200720c */ /* 0x008fda0003f05270 */
[----:B------:R-:W-:Y:S05]  /*0510*/  @P0 BRA `(.L_x_9) ;  /* 0x0000000000580947 */ /* 0x000fea0003800000 */
[----:B------:R-:W3:Y:S01]  /*0520*/  S2UR UR5, SR_CgaCtaId ;  /* 0x00000000000579c3 */ /* 0x000ee20000008800 */
[----:B------:R-:W-:Y:S01]  /*0530*/  UMOV UR7, 0x400 ;  /* 0x0000040000077882 */ /* 0x000fe20000000000 */
[----:B------:R-:W-:Y:S01]  /*0540*/  UMOV UR4, 0x1 ;  /* 0x0000000100047882 */ /* 0x000fe20000000000 */
[----:B------:R-:W-:Y:S01]  /*0550*/  ELECT P0, URZ, PT ;  /* 0x0000000000ff782f */ /* 0x000fe20003800000 */
[----:B------:R-:W-:-:S04]  /*0560*/  UIADD3 UR10, UPT, UPT, -UR4, 0x100000, URZ ;  /* 0x00100000040a7890 */ /* 0x000fc8000fffe1ff */
[----:B------:R-:W-:Y:S02]  /*0570*/  USHF.L.U32 UR11, UR10, 0xb, URZ ;  /* 0x0000000b0a0b7899 */ /* 0x000fe400080006ff */
[----:B------:R-:W-:Y:S02]  /*0580*/  USHF.L.U32 UR10, UR10, 0x1, URZ ;  /* 0x000000010a0a7899 */ /* 0x000fe400080006ff */
[----:B---3--:R-:W-:Y:S01]  /*0590*/  ULEA UR5, UR5, UR7, 0x18 ;  /* 0x0000000705057291 */ /* 0x008fe2000f8ec0ff */
[----:B------:R-:W3:Y:S11]  /*05a0*/  FENCE.VIEW.ASYNC.S ;  /* 0x00000000000073c6 */ /* 0x000ef60000000000 */
[----:B---3--:R3:W4:Y:S01]  /*05b0*/  SYNCS.EXCH.64 URZ, [UR5], UR10 ;  /* 0x0000000a05ff75b2 */ /* 0x0087220008000100 */
[----:B------:R3:W1:Y:S01]  /*05c0*/  SYNCS.EXCH.64 URZ, [UR5+0x30], UR10 ;  /* 0x0000300a05ff75b2 */ /* 0x0006620008000100 */
        /* <DEDUP_REMOVED lines=10> */
[----:B------:R-:W-:Y:S01]  /*0670*/  NOP ;  /* 0x0000000000007918 */ /* 0x000fe20000000000 */
.L_x_9:
[----:B------:R-:W2:Y:S01]  /*0680*/  SHFL.IDX PT, R2, R154, RZ, 0x1f ;  /* 0x00001fff9a027589 */ /* 0x000ea200000e0000 */
[----:B------:R-:W-:Y:S01]  /*0690*/  NOP ;  /* 0x0000000000007918 */ /* 0x000fe20000000000 */
[----:B--2---:R-:W-:-:S13]  /*06a0*/  ISETP.NE.AND P0, PT, R2, 0x1, PT ;  /* 0x000000010200780c */ /* 0x004fda0003f05270 */
[----:B------:R-:W-:Y:S05]  /*06b0*/  @P0 BRA `(.L_x_10) ;  /* 0x0000000000480947 */ /* 0x000fea0003800000 */
[----:B------:R-:W2:Y:S01]  /*06c0*/  S2UR UR7, SR_CgaCtaId ;  /* 0x00000000000779c3 */ /* 0x000ea20000008800 */
[----:B------:R-:W-:Y:S01]  /*06d0*/  UMOV UR9, 0x400 ;  /* 0x0000040000097882 */ /* 0x000fe20000000000 */
[----:B---3--:R-:W-:Y:S01]  /*06e0*/  UMOV UR5, 0x20 ;  /* 0x0000002000057882 */ /* 0x008fe20000000000 */
[----:B------:R-:W-:Y:S01]  /*06f0*/  UMOV UR4, 0x80 ;  /* 0x0000008000047882 */ /* 0x000fe20000000000 */
[----:B------:R-:W-:-:S04]  /*0700*/  UIADD3 UR10, UPT, UPT, -UR5, 0x100000, URZ ;  /* 0x00100000050a7890 */ /* 0x000fc8000fffe1ff */
[----:B------:R-:W-:Y:S02]  /*0710*/  USHF.L.U32 UR11, UR10, 0xb, URZ ;  /* 0x0000000b0a0b7899 */ /* 0x000fe400080006ff */
[----:B------:R-:W-:Y:S02]  /*0720*/  USHF.L.U32 UR10, UR10, 0x1, URZ ;  /* 0x000000010a0a7899 */ /* 0x000fe400080006ff */
[----:B------:R-:W-:-:S04]  /*0730*/  UIADD3 UR4, UPT, UPT, -UR4, 0x100000, URZ ;  /* 0x0010000004047890 */ /* 0x000fc8000fffe1ff */
[----:B------:R-:W-:Y:S02]  /*0740*/  USHF.L.U32 UR5, UR4, 0xb, URZ ;  /* 0x0000000b04057899 */ /* 0x000fe400080006ff */
[----:B------:R-:W-:Y:S01]  /*0750*/  USHF.L.U32 UR4, UR4, 0x1, URZ ;  /* 0x0000000104047899 */ /* 0x000fe200080006ff */
[----:B------:R-:W-:Y:S01]  /*0760*/  ELECT P0, URZ, PT ;  /* 0x0000000000ff782f */ /* 0x000fe20003800000 */
[----:B--2---:R-:W-:Y:S01]  /*0770*/  ULEA UR7, UR7, UR9, 0x18 ;  /* 0x0000000907077291 */ /* 0x004fe2000f8ec0ff */
[----:B------:R-:W2:Y:S11]  /*0780*/  FENCE.VIEW.ASYNC.S ;  /* 0x00000000000073c6 */ /* 0x000eb60000000000 */
[----:B--2---:R2:W3:Y:S01]  /*0790*/  SYNCS.EXCH.64 URZ, [UR7+0x60], UR10 ;  /* 0x0000600a07ff75b2 */ /* 0x0044e20008000100 */
[----:B------:R2:W1:Y:S01]  /*07a0*/  SYNCS.EXCH.64 URZ, [UR7+0x70], UR4 ;  /* 0x0000700407ff75b2 */ /* 0x0004620008000100 */
[----:B------:R2:W1:Y:S01]  /*07b0*/  SYNCS.EXCH.64 URZ, [UR7+0x68], UR10 ;  /* 0x0000680a07ff75b2 */ /* 0x0004620008000100 */
[----:B------:R2:W1:Y:S01]  /*07c0*/  SYNCS.EXCH.64 URZ, [UR7+0x78], UR4 ;  /* 0x0000780407ff75b2 */ /* 0x0004620008000100 */
[----:B------:R-:W-:Y:S01]  /*07d0*/  NOP ;  /* 0x0000000000007918 */ /* 0x000fe20000000000 */
.L_x_10:
[----:B------:R-:W4:Y:S01]  /*07e0*/  SHFL.IDX PT, R2, R154, RZ, 0x1f ;  /* 0x00001fff9a027589 */ /* 0x000f2200000e0000 */
[----:B------:R-:W-:Y:S01]  /*07f0*/  NOP ;  /* 0x0000000000007918 */ /* 0x000fe20000000000 */
[----:B----4-:R-:W-:-:S13]  /*0800*/  ISETP.NE.AND P0, PT, R2, 0x3, PT ;  /* 0x000000030200780c */ /* 0x010fda0003f05270 */
[----:B------:R-:W-:Y:S05]  /*0810*/  @P0 BRA `(.L_x_11) ;  /* 0x0000000000300947 */ /* 0x000fea0003800000 */
[----:B--23--:R-:W2:Y:S01]  /*0820*/  S2UR UR5, SR_CgaCtaId ;  /* 0x00000000000579c3 */ /* 0x00cea20000008800 */
[----:B------:R-:W-:Y:S01]  /*0830*/  UMOV UR7, 0x400 ;  /* 0x0000040000077882 */ /* 0x000fe20000000000 */
[----:B------:R-:W-:Y:S01]  /*0840*/  UMOV UR4, 0x20 ;  /* 0x0000002000047882 */ /* 0x000fe20000000000 */
[----:B------:R-:W-:Y:S01]  /*0850*/  ELECT P0, URZ, PT ;  /* 0x0000000000ff782f */ /* 0x000fe20003800000 */
[----:B------:R-:W-:-:S04]  /*0860*/  UIADD3 UR10, UPT, UPT, -UR4, 0x100000, URZ ;  /* 0x00100000040a7890 */ /* 0x000fc8000fffe1ff */
[----:B------:R-:W-:Y:S02]  /*0870*/  USHF.L.U32 UR11, UR10, 0xb, URZ ;  /* 0x0000000b0a0b7899 */ /* 0x000fe400080006ff */
[----:B------:R-:W-:Y:S02]  /*0880*/  USHF.L.U32 UR10, UR10, 0x1, URZ ;  /* 0x000000010a0a7899 */ /* 0x000fe400080006ff */
[----:B--2---:R-:W-:Y:S01]  /*0890*/  ULEA UR5, UR5, UR7, 0x18 ;  /* 0x0000000705057291 */ /* 0x004fe2000f8ec0ff */
[----:B------:R-:W2:Y:S11]  /*08a0*/  FENCE.VIEW.ASYNC.S ;  /* 0x00000000000073c6 */ /* 0x000eb60000000000 */
[----:B--2---:R4:W2:Y:S01]  /*08b0*/  SYNCS.EXCH.64 URZ, [UR5+0x80], UR10 ;  /* 0x0000800a05ff75b2 */ /* 0x0048a20008000100 */
[----:B------:R4:W3:Y:S02]  /*08c0*/  SYNCS.EXCH.64 URZ, [UR5+0x88], UR10 ;  /* 0x0000880a05ff75b2 */ /* 0x0008e40008000100 */
[----:B----4-:R-:W-:Y:S01]  /*08d0*/  NOP ;  /* 0x0000000000007918 */ /* 0x010fe20000000000 */
.L_x_11:
[----:B------:R-:W4:Y:S01]  /*08e0*/  SHFL.IDX PT, R2, R154, RZ, 0x1f ;  /* 0x00001fff9a027589 */ /* 0x000f2200000e0000 */
[----:B------:R-:W-:Y:S01]  /*08f0*/  NOP ;  /* 0x0000000000007918 */ /* 0x000fe20000000000 */
[----:B----4-:R-:W-:-:S13]  /*0900*/  ISETP.NE.AND P0, PT, R2, 0x4, PT ;  /* 0x000000040200780c */ /* 0x010fda0003f05270 */
[----:B------:R-:W-:Y:S05]  /*0910*/  @P0 BRA `(.L_x_12) ;  /* 0x00000000004c0947 */ /* 0x000fea0003800000 */
[----:B--23--:R-:W2:Y:S01]  /*0920*/  S2UR UR5, SR_CgaCtaId ;  /* 0x00000000000579c3 */ /* 0x00cea20000008800 */
[----:B------:R-:W-:Y:S01]  /*0930*/  UMOV UR9, 0x100 ;  /* 0x0000010000097882 */ /* 0x000fe20000000000 */
[----:B------:R-:W-:Y:S01]  /*0940*/  UMOV UR7, 0x400 ;  /* 0x0000040000077882 */ /* 0x000fe20000000000 */
[----:B------:R-:W-:Y:S01]  /*0950*/  USEL UR9, UR9, 0xe0, UP2 ;  /* 0x000000e009097887 */ /* 0x000fe20009000000 */
[----:B------:R-:W-:Y:S01]  /*0960*/  UMOV UR4, 0x1 ;  /* 0x0000000100047882 */ /* 0x000fe20000000000 */
[----:B------:R-:W-:Y:S01]  /*0970*/  ELECT P0, URZ, PT ;  /* 0x0000000000ff782f */ /* 0x000fe20003800000 */
[----:B------:R-:W-:-:S04]  /*0980*/  UIADD3 UR10, UPT, UPT, -UR4, 0x100000, URZ ;  /* 0x00100000040a7890 */ /* 0x000fc8000fffe1ff */
[----:B------:R-:W-:Y:S02]  /*0990*/  USHF.L.U32 UR11, UR10, 0xb, URZ ;  /* 0x0000000b0a0b7899 */ /* 0x000fe400080006ff */
[----:B------:R-:W-:Y:S02]  /*09a0*/  USHF.L.U32 UR10, UR10, 0x1, URZ ;  /* 0x000000010a0a7899 */ /* 0x000fe400080006ff */
[----:B------:R-:W-:-:S04]  /*09b0*/  UIADD3 UR12, UPT, UPT, -UR9, 0x100000, URZ ;  /* 0x00100000090c7890 */ /* 0x000fc8000fffe1ff */
[----:B------:R-:W-:Y:S02]  /*09c0*/  USHF.L.U32 UR13, UR12, 0xb, URZ ;  /* 0x0000000b0c0d7899 */ /* 0x000fe400080006ff */
[----:B------:R-:W-:Y:S02]  /*09d0*/  USHF.L.U32 UR12, UR12, 0x1, URZ ;  /* 0x000000010c0c7899 */ /* 0x000fe400080006ff */
[----:B--2---:R-:W-:Y:S01]  /*09e0*/  ULEA UR5, UR5, UR7, 0x18 ;  /* 0x0000000705057291 */ /* 0x004fe2000f8ec0ff */
[----:B------:R-:W2:Y:S11]  /*09f0*/  FENCE.VIEW.ASYNC.S ;  /* 0x00000000000073c6 */ /* 0x000eb60000000000 */
[----:B--2---:R4:W2:Y:S01]  /*0a00*/  SYNCS.EXCH.64 URZ, [UR5+0x90], UR10 ;  /* 0x0000900a05ff75b2 */ /* 0x0048a20008000100 */
[----:B------:R4:W3:Y:S01]  /*0a10*/  SYNCS.EXCH.64 URZ, [UR5+0xa0], UR12 ;  /* 0x0000a00c05ff75b2 */ /* 0x0008e20008000100 */
[----:B------:R4:W1:Y:S01]  /*0a20*/  SYNCS.EXCH.64 URZ, [UR5+0x98], UR10 ;  /* 0x0000980a05ff75b2 */ /* 0x0008620008000100 */
[----:B------:R4:W1:Y:S02]  /*0a30*/  SYNCS.EXCH.64 URZ, [UR5+0xa8], UR12 ;  /* 0x0000a80c05ff75b2 */ /* 0x0008640008000100 */
[----:B----4-:R-:W-:Y:S01]  /*0a40*/  NOP ;  /* 0x0000000000007918 */ /* 0x010fe20000000000 */
.L_x_12:
[----:B------:R-:W4:Y:S01]  /*0a50*/  SHFL.IDX PT, R2, R154, RZ, 0x1f ;  /* 0x00001fff9a027589 */ /* 0x000f2200000e0000 */
[----:B------:R-:W-:Y:S01]  /*0a60*/  NOP ;  /* 0x0000000000007918 */ /* 0x000fe20000000000 */
[----:B----4-:R-:W-:-:S13]  /*0a70*/  ISETP.NE.AND P0, PT, R2, 0x5, PT ;  /* 0x000000050200780c */ /* 0x010fda0003f05270 */
[----:B------:R-:W-:Y:S05]  /*0a80*/  @P0 BRA `(.L_x_13) ;  /* 0x0000000000580947 */ /* 0x000fea0003800000 */
[----:B--2---:R-:W2:Y:S01]  /*0a90*/  S2UR UR7, SR_CgaCtaId ;  /* 0x00000000000779c3 */ /* 0x004ea20000008800 */
        /* <DEDUP_REMOVED lines=12> */
[----:B--2---:R4:W2:Y:S01]  /*0b60*/  SYNCS.EXCH.64 URZ, [UR7+0xb0], UR10 ;  /* 0x0000b00a07ff75b2 */ /* 0x0048a20008000100 */
[----:B------:R4:W3:Y:S01]  /*0b70*/  SYNCS.EXCH.64 URZ, [UR7+0xd0], UR4 ;  /* 0x0000d00407ff75b2 */ /* 0x0008e20008000100 */
[----:B------:R4:W1:Y:S01]  /*0b80*/  SYNCS.EXCH.64 URZ, [UR7+0xb8], UR10 ;  /* 0x0000b80a07ff75b2 */ /* 0x0008620008000100 */
[----:B------:R4:W1:Y:S01]  /*0b90*/  SYNCS.EXCH.64 URZ, [UR7+0xd8], UR4 ;  /* 0x0000d80407ff75b2 */ /* 0x0008620008000100 */
[----:B------:R4:W1:Y:S01]  /*0ba0*/  SYNCS.EXCH.64 URZ, [UR7+0xc0], UR10 ;  /* 0x0000c00a07ff75b2 */ /* 0x0008620008000100 */
[----:B------:R4:W1:Y:S01]  /*0bb0*/  SYNCS.EXCH.64 URZ, [UR7+0xe0], UR4 ;  /* 0x0000e00407ff75b2 */ /* 0x0008620008000100 */
[----:B------:R4:W1:Y:S01]  /*0bc0*/  SYNCS.EXCH.64 URZ, [UR7+0xc8], UR10 ;  /* 0x0000c80a07ff75b2 */ /* 0x0008620008000100 */
[----:B------:R4:W1:Y:S02]  /*0bd0*/  SYNCS.EXCH.64 URZ, [UR7+0xe8], UR4 ;  /* 0x0000e80407ff75b2 */ /* 0x0008640008000100 */
[----:B----4-:R-:W-:Y:S01]  /*0be0*/  NOP ;  /* 0x0000000000007918 */ /* 0x010fe20000000000 */
.L_x_13:
        /* <DEDUP_REMOVED lines=18> */
.L_x_14:
[----:B--23--:R-:W2:Y:S01]  /*0d10*/  S2UR UR5, SR_CTAID.X ;  /* 0x00000000000579c3 */ /* 0x00cea20000002500 */
[----:B------:R-:W-:-:S05]  /*0d20*/  CS2R.32 R152, SR_CgaSize ;  /* 0x0000000000987805 */ /* 0x000fca0000008a00 */
[----:B------:R-:W-:-:S05]  /*0d30*/  IMAD R152, R152, -0xa0, RZ ;  /* 0xffffff6098987824 */ /* 0x000fca00078e02ff */
[----:B------:R-:W-:-:S14]  /*0d40*/  R2UR UR9, R152 ;  /* 0x00000000980972ca */ /* 0x000fdc00000e0000 */
[----:B------:R-:W3:Y:S01]  /*0d50*/  LDCU UR9, c[0x0][UR9+0x2b0] ;  /* 0x00005600090977ac */ /* 0x000ee20008000800 */
[----:B------:R-:W-:Y:S01]  /*0d60*/  NOP ;  /* 0x0000000000007918 */ /* 0x000fe20000000000 */
[----:B------:R-:W-:-:S05]  /*0d70*/  CS2R.32 R152, SR_CgaSize ;  /* 0x0000000000987805 */ /* 0x000fca0000008a00 */
[----:B------:R-:W-:-:S05]  /*0d80*/  IMAD R152, R152, -0xa0, RZ ;  /* 0xffffff6098987824 */ /* 0x000fca00078e02ff */
[----:B------:R-:W-:-:S14]  /*0d90*/  R2UR UR7, R152 ;  /* 0x00000000980772ca */ /* 0x000fdc00000e0000 */
[----:B------:R-:W4:Y:S01]  /*0da0*/  LDCU UR7, c[0x0][UR7+0x2b4] ;  /* 0x00005680070777ac */ /* 0x000f220008000800 */
[----:B------:R-:W1:Y:S08]  /*0db0*/  S2UR UR4, SR_CTAID.Y ;  /* 0x00000000000479c3 */ /* 0x000e700000002600 */
[----:B------:R-:W4:Y:S01]  /*0dc0*/  LDC R9, c[0x0][0xb24] ;  /* 0x0002c900ff097b82 */ /* 0x000f220000000800 */
[----:B--2---:R-:W-:-:S02]  /*0dd0*/  I2FP.F32.U32 R4, UR5 ;  /* 0x0000000500047c45 */ /* 0x004fc40008201000 */
[----:B------:R-:W-:-:S05]  /*0de0*/  CS2R.32 R5, SR_CgaSize ;  /* 0x0000000000057805 */ /* 0x000fca0000008a00 */
[----:B------:R-:W-:-:S06]  /*0df0*/  IMAD R5, R5, -0xa0, RZ ;  /* 0xffffff6005057824 */ /* 0x000fcc00078e02ff */
[----:B------:R-:W2:Y:S01]  /*0e00*/  LDC R5, c[0x0][R5+0x2a0] ;  /* 0x0000a80005057b82 */ /* 0x000ea20000000800 */
[----:B------:R-:W-:Y:S01]  /*0e10*/  MOV R21, UR5 ;  /* 0x0000000500157c02 */ /* 0x000fe20008000f00 */
[----:B---3--:R-:W-:Y:S01]  /*0e20*/  FMUL R4, R4, UR9 ;  /* 0x0000000904047c20 */ /* 0x008fe20008400000 */
[----:B-1----:R-:W-:Y:S02]  /*0e30*/  I2FP.F32.U32 R2, UR4 ;  /* 0x0000000400027c45 */ /* 0x002fe40008201000 */
[----:B------:R-:W-:-:S05]  /*0e40*/  CS2R.32 R3, SR_CgaSize ;  /* 0x0000000000037805 */ /* 0x000fca0000008a00 */
[----:B------:R-:W-:-:S06]  /*0e50*/  IMAD R3, R3, -0xa0, RZ ;  /* 0xffffff6003037824 */ /* 0x000fcc00078e02ff */
[----:B------:R-:W1:Y:S01]  /*0e60*/  LDC R3, c[0x0][R3+0x2a4] ;  /* 0x0000a90003037b82 */ /* 0x000e620000000800 */
[----:B------:R-:W3:Y:S01]  /*0e70*/  F2I.U32.TRUNC.NTZ R152, R4 ;  /* 0x0000000400987305 */ /* 0x000ee2000020f000 */
[----:B------:R-:W-:Y:S01]  /*0e80*/  MOV R20, UR4 ;  /* 0x0000000400147c02 */ /* 0x000fe20008000f00 */
[----:B----4-:R-:W-:-:S05]  /*0e90*/  FMUL R2, R2, UR7 ;  /* 0x0000000702027c20 */ /* 0x010fca0008400000 */
[----:B------:R-:W-:Y:S01]  /*0ea0*/  BAR.SYNC.DEFER_BLOCKING 0x0 ;  /* 0x0000000000007b1d */ /* 0x000fe20000010000 */
[----:B------:R-:W-:-:S05]  /*0eb0*/  ISETP.GE.AND P0, PT, R9, 0x1, PT ;  /* 0x000000010900780c */ /* 0x000fca0003f06270 */
[----:B------:R-:W4:Y:S02]  /*0ec0*/  F2I.U32.TRUNC.NTZ R150, R2 ;  /* 0x0000000200967305 */ /* 0x000f24000020f000 */
[----:B------:R-:W1:Y:S01]  /*0ed0*/  S2UR UR36, SR_CTAID.Z ;  /* 0x00000000002479c3 */ /* 0x000e620000002700 */
[----:B---3--:R-:W-:-:S05]  /*0ee0*/  IADD3 R152, PT, PT, -R152, RZ, RZ ;  /* 0x000000ff98987210 */ /* 0x008fca0007ffe1ff */
[----:B--2---:R-:W-:Y:S01]  /*0ef0*/  IMAD R152, R5, R152, UR5 ;  /* 0x0000000505987e24 */ /* 0x004fe2000f8e0298 */
[----:B----4-:R-:W-:-:S05]  /*0f00*/  IADD3 R150, PT, PT, -R150, RZ, RZ ;  /* 0x000000ff96967210 */ /* 0x010fca0007ffe1ff */
[----:B-1----:R-:W-:Y:S01]  /*0f10*/  IMAD R150, R3, R150, UR4 ;  /* 0x0000000403967e24 */ /* 0x002fe2000f8e0296 */
[----:B------:R-:W-:Y:S06]  /*0f20*/  @!P0 BRA `(.L_x_15) ;  /* 0x0000000000b88947 */ /* 0x000fec0003800000 */
[----:B------:R-:W1:Y:S01]  /*0f30*/  LDC.64 R4, c[0x0][0xb18] ;  /* 0x0002c600ff047b82 */ /* 0x000e620000000a00 */
[----:B------:R-:W-:-:S07]  /*0f40*/  ISETP.NE.AND P0, PT, R9, 0x1, PT ;  /* 0x000000010900780c */ /* 0x000fce0003f05270 */
[----:B------:R-:W2:Y:S08]  /*0f50*/  LDC R10, c[0x0][0xb0c] ;  /* 0x0002c300ff0a7b82 */ /* 0x000eb00000000800 */
[----:B------:R-:W3:Y:S08]  /*0f60*/  LDC R11, c[0x0][0x370] ;  /* 0x0000dc00ff0b7b82 */ /* 0x000ef00000000800 */
[----:B------:R-:W4:Y:S01]  /*0f70*/  LDC R12, c[0x0][0x374] ;  /* 0x0000dd00ff0c7b82 */ /* 0x000f220000000800 */
[----:B-1----:R-:W-:-:S07]  /*0f80*/  ISETP.NE.AND P1, PT, R4, 0x1, PT ;  /* 0x000000010400780c */ /* 0x002fce0003f25270 */
[----:B------:R-:W3:Y:S01]  /*0f90*/  LDC.64 R6, c[0x0][0xb10] ;  /* 0x0002c400ff067b82 */ /* 0x000ee20000000a00 */
[----:B--2---:R-:W-:-:S07]  /*0fa0*/  ISETP.NE.AND P2, PT, R10, 0x1, PT ;  /* 0x000000010a00780c */ /* 0x004fce0003f45270 */
[----:B------:R-:W1:Y:S08]  /*0fb0*/  LDC R8, c[0x0][0xb20] ;  /* 0x0002c800ff087b82 */ /* 0x000e700000000800 */
[----:B------:R-:W2:Y:S01]  /*0fc0*/  LDC.64 R2, c[0x0][0xb28] ;  /* 0x0002ca00ff027b82 */ /* 0x000ea20000000a00 */
[----:B----4-:R-:W-:-:S04]  /*0fd0*/  IMAD.HI.U32 R13, R12, R5, RZ ;  /* 0x000000050c0d7227 */ /* 0x010fc800078e00ff */
[----:B------:R-:W-:-:S04]  /*0fe0*/  IMAD.HI.U32 R5, R20, R5, RZ ;  /* 0x0000000514057227 */ /* 0x000fc800078e00ff */
[----:B---3--:R-:W-:-:S04]  /*0ff0*/  IMAD.HI.U32 R14, R11, R6, RZ ;  /* 0x000000060b0e7227 */ /* 0x008fc800078e00ff */
[C---:B------:R-:W-:Y:S01]  /*1000*/  IMAD.HI.U32 R16, R21.reuse, R6, RZ ;  /* 0x0000000615107227 */ /* 0x040fe200078e00ff */
[-C--:B------:R-:W-:Y:S02]  /*1010*/  @P2 SHF.R.U32.HI R11, RZ, R7.reuse, R14 ;  /* 0x00000007ff0b2219 */ /* 0x080fe4000001160e */
[-C--:B-1----:R-:W-:Y:S02]  /*1020*/  @P1 SHF.R.U32.HI R12, RZ, R8.reuse, R13 ;  /* 0x00000008ff0c1219 */ /* 0x082fe4000001160d */
[----:B------:R-:W-:Y:S02]  /*1030*/  SHF.R.U32.HI R5, RZ, R8, R5 ;  /* 0x00000008ff057219 */ /* 0x000fe40000011605 */
[----:B------:R-:W-:Y:S02]  /*1040*/  SHF.R.U32.HI R16, RZ, R7, R16 ;  /* 0x00000007ff107219 */ /* 0x000fe40000011610 */
[----:B------:R-:W-:Y:S01]  /*1050*/  SEL R5, R20, R5, !P1 ;  /* 0x0000000514057207 */ /* 0x000fe20004800000 */
[----:B--2---:R-:W-:Y:S01]  /*1060*/  IMAD.HI.U32 R14, R12, R2, RZ ;  /* 0x000000020c0e7227 */ /* 0x004fe200078e00ff */
[----:B------:R-:W-:-:S02]  /*1070*/  SEL R7, R21, R16, !P2 ;  /* 0x0000001015077207 */ /* 0x000fc40005000000 */
[----:B------:R-:W-:Y:S01]  /*1080*/  IADD3 R13, PT, PT, -R5, RZ, RZ ;  /* 0x000000ff050d7210 */ /* 0x000fe20007ffe1ff */
[----:B------:R-:W-:Y:S01]  /*1090*/  IMAD.HI.U32 R6, R11, R2, RZ ;  /* 0x000000020b067227 */ /* 0x000fe200078e00ff */
[----:B------:R-:W-:-:S03]  /*10a0*/  @P0 SHF.R.U32.HI R12, RZ, R3, R14 ;  /* 0x00000003ff0c0219 */ /* 0x000fc6000001160e */
[----:B------:R-:W-:Y:S01]  /*10b0*/  IMAD R13, R4, R13, R20 ;  /* 0x0000000d040d7224 */ /* 0x000fe200078e0214 */
[----:B------:R-:W-:Y:S01]  /*10c0*/  @P0 SHF.R.U32.HI R11, RZ, R3, R6 ;  /* 0x00000003ff0b0219 */ /* 0x000fe20000011606 */
[----:B------:R-:W-:-:S04]  /*10d0*/  IMAD R12, R12, R9, RZ ;  /* 0x000000090c0c7224 */ /* 0x000fc800078e02ff */
[----:B------:R-:W-:Y:S01]  /*10e0*/  IMAD R6, R11, R9, RZ ;  /* 0x000000090b067224 */ /* 0x000fe200078e02ff */
[----:B------:R-:W-:-:S04]  /*10f0*/  ISETP.GE.AND P1, PT, R5, R12, PT ;  /* 0x0000000c0500720c */ /* 0x000fc80003f26270 */
[----:B------:R-:W-:Y:S01]  /*1100*/  ISETP.GE.OR P1, PT, R7, R6, P1 ;  /* 0x000000060700720c */ /* 0x000fe20000f26670 */
[----:B------:R-:W-:-:S05]  /*1110*/  IMAD.HI.U32 R6, R5, R2, RZ ;  /* 0x0000000205067227 */ /* 0x000fca00078e00ff */
[----:B------:R-:W-:-:S04]  /*1120*/  SHF.R.U32.HI R6, RZ, R3, R6 ;  /* 0x00000003ff067219 */ /* 0x000fc80000011606 */
[----:B------:R-:W-:-:S03]  /*1130*/  SEL R6, R5, R6, !P0 ;  /* 0x0000000605067207 */ /* 0x000fc60004000000 */
[----:B------:R-:W-:Y:S01]  /*1140*/  @!P1 IMAD.HI.U32 R8, R7, R2, RZ ;  /* 0x0000000207089227 */ /* 0x000fe200078e00ff */
[----:B------:R-:W-:-:S04]  /*1150*/  IADD3 R2, PT, PT, -R6, RZ, RZ ;  /* 0x000000ff06027210 */ /* 0x000fc80007ffe1ff */
[----:B------:R-:W-:Y:S01]  /*1160*/  @!P1 SHF.R.U32.HI R8, RZ, R3, R8 ;  /* 0x00000003ff089219 */ /* 0x000fe20000011608 */
[----:B------:R-:W-:-:S03]  /*1170*/  IMAD R2, R9, R2, R5 ;  /* 0x0000000209027224 */ /* 0x000fc600078e0205 */
[----:B------:R-:W-:-:S05]  /*1180*/  @!P1 SEL R3, R7, R8, !P0 ;  /* 0x0000000807039207 */ /* 0x000fca0004000000 */
[--C-:B------:R-:W-:Y:S02]  /*1190*/  @!P1 IMAD.IADD R6, R6, 0x1, -R3.reuse ;  /* 0x0000000106069824 */ /* 0x100fe400078e0a03 */
[----:B------:R-:W-:Y:S01]  /*11a0*/  @!P1 IMAD R3, R2, R11, R3 ;  /* 0x0000000b02039224 */ /* 0x000fe200078e0203 */
[----:B------:R-:W-:Y:S01]  /*11b0*/  IADD3 R2, PT, PT, -R7, RZ, RZ ;  /* 0x000000ff07027210 */ /* 0x000fe20007ffe1ff */
[----:B------:R-:W-:Y:S02]  /*11c0*/  @!P1 IMAD R5, R6, R9, R7 ;  /* 0x0000000906059224 */ /* 0x000fe400078e0207 */
[----:B------:R-:W-:Y:S02]  /*11d0*/  @!P1 IMAD.MOV.U32 R7, RZ, RZ, R3 ;  /* 0x000000ffff079224 */ /* 0x000fe400078e0003 */
[----:B------:R-:W-:Y:S02]  /*11e0*/  IMAD R2, R10, R2, R21 ;  /* 0x000000020a027224 */ /* 0x000fe400078e0215 */
[----:B------:R-:W-:-:S02]  /*11f0*/  IMAD R20, R5, R4, R13 ;  /* 0x0000000405147224 */ /* 0x000fc400078e020d */
[----:B------:R-:W-:Y:S02]  /*1200*/  IMAD R21, R7, R10, R2 ;  /* 0x0000000a07157224 */ /* 0x000fe400078e0202 */
.L_x_15:
[----:B------:R-:W1:Y:S01]  /*1210*/  LDCU UR4, c[0x0][0xb30] ;  /* 0x00016600ff0477ac */ /* 0x000e620008000800 */
[----:B------:R-:W2:Y:S08]  /*1220*/  S2UR UR37, SR_CgaCtaId ;  /* 0x00000000002579c3 */ /* 0x000eb00000008800 */
[----:B------:R-:W3:Y:S01]  /*1230*/  LDC R72, c[0x0][0xb24] ;  /* 0x0002c900ff487b82 */ /* 0x000ee20000000800 */
[----:B-1----:R-:W-:-:S09]  /*1240*/  UISETP.NE.AND UP1, UPT, UR4, 0x1, UPT ;  /* 0x000000010400788c */ /* 0x002fd2000bf25270 */
[----:B--2---:R-:W-:Y:S05]  /*1250*/  BRA.U UP1, `(.L_x_16) ;  /* 0x0000000101407547 */ /* 0x004fea000b800000 */
[----:B------:R-:W1:Y:S08]  /*1260*/  LDC.64 R4, c[0x0][0xb10] ;  /* 0x0002c400ff047b82 */ /* 0x000e700000000a00 */
[----:B------:R-:W2:Y:S08]  /*1270*/  LDC.64 R2, c[0x0][0xb18] ;  /* 0x0002c600ff027b82 */ /* 0x000eb00000000a00 */
[----:B------:R-:W4:Y:S08]  /*1280*/  LDC R6, c[0x0][0xb20] ;  /* 0x0002c800ff067b82 */ /* 0x000f300000000800 */
[----:B------:R-:W3:Y:S01]  /*1290*/  LDC R8, c[0x0][0xb0c] ;  /* 0x0002c300ff087b82 */ /* 0x000ee20000000800 */
[----:B-1----:R-:W-:-:S05]  /*12a0*/  IMAD.HI.U32 R4, R21, R4, RZ ;  /* 0x0000000415047227 */ /* 0x002fca00078e00ff */
[----:B------:R-:W-:Y:S01]  /*12b0*/  SHF.R.U32.HI R4, RZ, R5, R4 ;  /* 0x00000005ff047219 */ /* 0x000fe20000011604 */
[----:B--2---:R-:W-:Y:S01]  /*12c0*/  IMAD.HI.U32 R3, R20, R3, RZ ;  /* 0x0000000314037227 */ /* 0x004fe200078e00ff */
[----:B------:R-:W-:-:S04]  /*12d0*/  ISETP.NE.AND P0, PT, R2, 0x1, PT ;  /* 0x000000010200780c */ /* 0x000fc80003f05270 */
[----:B----4-:R-:W-:-:S04]  /*12e0*/  SHF.R.U32.HI R3, RZ, R6, R3 ;  /* 0x00000006ff037219 */ /* 0x010fc80000011603 */
[----:B------:R-:W-:Y:S02]  /*12f0*/  SEL R3, R20, R3, !P0 ;  /* 0x0000000314037207 */ /* 0x000fe40004000000 */
[----:B---3--:R-:W-:-:S04]  /*1300*/  ISETP.NE.AND P1, PT, R8, 0x1, PT ;  /* 0x000000010800780c */ /* 0x008fc80003f25270 */
[----:B------:R-:W-:-:S05]  /*1310*/  SEL R4, R21, R4, !P1 ;  /* 0x0000000415047207 */ /* 0x000fca0004800000 */
[----:B------:R-:W-:Y:S02]  /*1320*/  IMAD.IADD R5, R3, 0x1, -R4 ;  /* 0x0000000103057824 */ /* 0x000fe400078e0a04 */
[----:B------:R-:W-:Y:S02]  /*1330*/  IMAD.IADD R3, R4, 0x1, -R3 ;  /* 0x0000000104037824 */ /* 0x000fe400078e0a03 */
[----:B------:R-:W-:Y:S02]  /*1340*/  IMAD R21, R5, R8, R21 ;  /* 0x0000000805157224 */ /* 0x000fe400078e0215 */
[----:B------:R-:W-:-:S07]  /*1350*/  IMAD R20, R3, R2, R20 ;  /* 0x0000000203147224 */ /* 0x000fce00078e0214 */
.L_x_16:
[----:B------:R-:W-:Y:S01]  /*1360*/  BAR.SYNC.DEFER_BLOCKING 0x0 ;  /* 0x0000000000007b1d */ /* 0x000fe20000010000 */
[----:B------:R-:W-:Y:S01]  /*1370*/  UISETP.NE.AND UP1, UPT, UR8, 0x2, UPT ;  /* 0x000000020800788c */ /* 0x000fe2000bf25270 */
[----:B------:R-:W-:Y:S02]  /*1380*/  ISETP.NE.OR P5, PT, R0, 0x2, !P5 ;  /* 0x000000020000780c */ /* 0x000fe40006fa5670 */
[----:B------:R-:W-:-:S06]  /*1390*/  LOP3.LUT R2, R167, 0x1f, RZ, 0xc0, !PT ;  /* 0x0000001fa7027812 */ /* 0x000fcc00078ec0ff */
[----:B------:R-:W-:Y:S05]  /*13a0*/  BRA.U UP1, `(.L_x_17) ;  /* 0x0000001101a07547 */ /* 0x000fea000b800000 */
[----:B------:R-:W1:Y:S01]  /*13b0*/  LDCU UR13, c[0x0][0x38c] ;  /* 0x00007180ff0d77ac */ /* 0x000e620008000800 */
[----:B------:R-:W2:Y:S01]  /*13c0*/  LDC R9, c[0x0][0x370] ;  /* 0x0000dc00ff097b82 */ /* 0x000ea20000000800 */
[----:B------:R-:W-:Y:S01]  /*13d0*/  PLOP3.LUT P1, PT, PT, PT, UP2, 0x80, 0x8 ;  /* 0x000000000008781c */ /* 0x000fe20003f2f028 */
[----:B------:R-:W-:Y:S01]  /*13e0*/  HFMA2 R12, -RZ, RZ, 0, 0 ;  /* 0x00000000ff0c7431 */ /* 0x000fe200000001ff */
[----:B------:R-:W-:Y:S01]  /*13f0*/  ISETP.EQ.OR P4, PT, R2, RZ, P5 ;  /* 0x000000ff0200720c */ /* 0x000fe20002f82670 */
[----:B------:R-:W-:Y:S01]  /*1400*/  IMAD.MOV.U32 R15, RZ, RZ, 0x1 ;  /* 0x00000001ff0f7424 */ /* 0x000fe200078e00ff */
[----:B------:R-:W-:Y:S01]  /*1410*/  PLOP3.LUT P1, PT, P1, PT, PT, 0x8, 0x80 ;  /* 0x000000000080781c */ /* 0x000fe20000f2e170 */
[----:B------:R-:W-:Y:S01]  /*1420*/  IMAD.MOV.U32 R14, RZ, RZ, RZ ;  /* 0x000000ffff0e7224 */ /* 0x000fe200078e00ff */
[----:B------:R-:W-:Y:S01]  /*1430*/  MOV R8, 0x1 ;  /* 0x0000000100087802 */ /* 0x000fe20000000f00 */
[----:B------:R-:W4:Y:S01]  /*1440*/  LDC R0, c[0x0][0x374] ;  /* 0x0000dd00ff007b82 */ /* 0x000f220000000800 */
[----:B------:R-:W-:Y:S01]  /*1450*/  IMAD.MOV.U32 R10, RZ, RZ, RZ ;  /* 0x000000ffff0a7224 */ /* 0x000fe200078e00ff */
[----:B------:R-:W2:Y:S01]  /*1460*/  LDCU.64 UR22, c[0x0][0x348] ;  /* 0x00006900ff1677ac */ /* 0x000ea20008000a00 */
[----:B------:R-:W-:Y:S01]  /*1470*/  UMOV UR6, URZ ;  /* 0x000000ff00067c82 */ /* 0x000fe20008000000 */
[----:B-1----:R-:W-:-:S04]  /*1480*/  UIADD3 UR5, UPT, UPT, UR13, 0x3f, URZ ;  /* 0x0000003f0d057890 */ /* 0x002fc8000fffe0ff */
[----:B------:R-:W-:-:S04]  /*1490*/  USHF.R.S32.HI UR4, URZ, 0x1f, UR5 ;  /* 0x0000001fff047899 */ /* 0x000fc80008011405 */
[----:B------:R-:W-:-:S04]  /*14a0*/  ULEA.HI UR4, UR4, UR5, URZ, 0x6 ;  /* 0x0000000504047291 */ /* 0x000fc8000f8f30ff */
[----:B------:R-:W-:Y:S02]  /*14b0*/  USHF.R.S32.HI UR15, URZ, 0x6, UR4 ;  /* 0x00000006ff0f7899 */ /* 0x000fe40008011404 */
[----:B------:R-:W-:Y:S02]  /*14c0*/  UIADD3 UR4, UPT, UPT, UR13, -0x1, URZ ;  /* 0xffffffff0d047890 */ /* 0x000fe4000fffe0ff */
[----:B------:R-:W-:Y:S02]  /*14d0*/  UISETP.LT.U32.AND UP0, UPT, UR15, 0x6, UPT ;  /* 0x000000060f00788c */ /* 0x000fe4000bf01070 */
[----:B------:R-:W-:Y:S02]  /*14e0*/  UISETP.GE.U32.AND UP1, UPT, UR4, -0x7f, UPT ;  /* 0xffffff810400788c */ /* 0x000fe4000bf26070 */
[----:B------:R-:W-:Y:S02]  /*14f0*/  USEL UR14, UR15, 0x6, UP0 ;  /* 0x000000060f0e7887 */ /* 0x000fe40008000000 */
[----:B------:R-:W-:-:S02]  /*1500*/  UIADD3 UR13, UPT, UPT, UR13, 0x7e, URZ ;  /* 0x0000007e0d0d7890 */ /* 0x000fc4000fffe0ff */
[----:B------:R-:W-:Y:S02]  /*1510*/  UIADD3 UR5, UPT, UPT, UR14, -0x1, URZ ;  /* 0xffffffff0e057890 */ /* 0x000fe4000fffe0ff */
[----:B------:R-:W-:-:S03]  /*1520*/  UIADD3 UR7, UPT, UPT, UR15, -UR14, URZ ;  /* 0x8000000e0f077290 */ /* 0x000fc6000fffe0ff */
[----:B------:R-:W-:-:S04]  /*1530*/  @UP1 UIADD3 UR5, UPT, UPT, UR14, URZ, URZ ;  /* 0x000000ff0e051290 */ /* 0x000fc8000fffe0ff */
[----:B--2---:R-:W-:-:S12]  /*1540*/  UIADD3 UR5, UPT, UPT, UR5, 0x1, URZ ;  /* 0x0000000105057890 */ /* 0x004fd8000fffe0ff */
.L_x_35:
[----:B------:R-:W-:Y:S01]  /*1550*/  UISETP.NE.AND UP0, UPT, UR37, URZ, UPT ;  /* 0x000000ff2500728c */ /* 0x000fe2000bf05270 */
[----:B------:R-:W1:Y:S08]  /*1560*/  S2UR UR37, SR_CgaCtaId ;  /* 0x00000000002579c3 */ /* 0x000e700000008800 */
[----:B------:R-:W-:Y:S05]  /*1570*/  BRA.U UP0, `(.L_x_18) ;  /* 0x0000000100347547 */ /* 0x000fea000b800000 */
[----:B------:R-:W2:Y:S01]  /*1580*/  S2R R2, SR_CgaCtaId ;  /* 0x0000000000027919 */ /* 0x000ea20000008800 */
[----:B------:R-:W-:-:S04]  /*1590*/  MOV R3, 0x400 ;  /* 0x0000040000037802 */ /* 0x000fc80000000f00 */
[----:B--2---:R-:W-:Y:S02]  /*15a0*/  LEA R3, R2, R3, 0x18 ;  /* 0x0000000302037211 */ /* 0x004fe400078ec0ff */
[----:B------:R-:W-:-:S03]  /*15b0*/  SHF.L.U32 R2, R8, 0x1f, RZ ;  /* 0x0000001f08027819 */ /* 0x000fc600000006ff */
[----:B------:R-:W-:-:S04]  /*15c0*/  IMAD R3, R10, 0x8, R3 ;  /* 0x000000080a037824 */ /* 0x000fc800078e0203 */
[----:B------:R-:W2:Y:S02]  /*15d0*/  SYNCS.PHASECHK.TRANS64.TRYWAIT P0, [R3+URZ+0x100], R2 ;  /* 0x00010002030075a7 */ /* 0x000ea400080011ff */
[----:B--2---:R-:W-:Y:S05]  /*15e0*/  @!P0 BRA `(.L_x_19) ;  /* 0x0000006c00608947 */ /* 0x004fea0003800000 */
.L_x_107:
[----:B------:R-:W-:Y:S01]  /*15f0*/  VIADD R10, R10, 0x1 ;  /* 0x000000010a0a7836 */ /* 0x000fe20000000000 */
[----:B------:R2:W-:Y:S04]  /*1600*/  SYNCS.ARRIVE.TRANS64.A1T0 RZ, [R3+URZ+0xf0], RZ ;  /* 0x0000f0ff03ff79a7 */ /* 0x0005e800081000ff */
[----:B------:R-:W-:-:S04]  /*1610*/  ISETP.NE.AND P0, PT, R10, 0x2, PT ;  /* 0x000000020a00780c */ /* 0x000fc80003f05270 */
[----:B------:R-:W-:Y:S02]  /*1620*/  SEL R10, R10, RZ, P0 ;  /* 0x000000ff0a0a7207 */ /* 0x000fe40000000000 */
[----:B--2---:R-:W-:-:S04]  /*1630*/  SEL R3, RZ, 0x1, P0 ;  /* 0x00000001ff037807 */ /* 0x004fc80000000000 */
[----:B------:R-:W-:-:S07]  /*1640*/  LOP3.LUT R8, R8, R3, RZ, 0x3c, !PT ;  /* 0x0000000308087212 */ /* 0x000fce00078e3cff */
.L_x_18:
[----:B------:R-:W-:Y:S01]  /*1650*/  UMOV UR4, 0x400 ;  /* 0x0000040000047882 */ /* 0x000fe20000000000 */
[----:B------:R-:W-:Y:S01]  /*1660*/  SHF.L.U32 R2, R15, 0x1f, RZ ;  /* 0x0000001f0f027819 */ /* 0x000fe200000006ff */
[----:B-1----:R-:W-:Y:S01]  /*1670*/  ULEA UR4, UR37, UR4, 0x18 ;  /* 0x0000000425047291 */ /* 0x002fe2000f8ec0ff */
[----:B------:R-:W-:Y:S01]  /*1680*/  R2UR UR35, R21 ;  /* 0x00000000152372ca */ /* 0x000fe200000e0000 */
[----:B------:R-:W-:Y:S01]  /*1690*/  UISETP.GE.U32.AND UP0, UPT, UR13, 0x7f, UPT ;  /* 0x0000007f0d00788c */ /* 0x000fe2000bf06070 */
[----:B------:R-:W-:Y:S01]  /*16a0*/  R2UR UR11, R20 ;  /* 0x00000000140b72ca */ /* 0x000fe200000e0000 */
[----:B------:R-:W-:Y:S01]  /*16b0*/  ULEA UR8, UR6, UR4, 0x3 ;  /* 0x0000000406087291 */ /* 0x000fe2000f8e18ff */
[----:B------:R-:W-:-:S08]  /*16c0*/  UMOV UR24, URZ ;  /* 0x000000ff00187c82 */ /* 0x000fd00008000000 */
[----:B------:R1:W2:Y:S01]  /*16d0*/  SYNCS.PHASECHK.TRANS64.TRYWAIT P0, [UR8+0x30], R2 ;  /* 0x00003002ff0075a7 */ /* 0x0002a20008001108 */
[----:B------:R-:W-:Y:S02]  /*16e0*/  USHF.L.U32 UR35, UR35, 0x7, URZ ;  /* 0x0000000723237899 */ /* 0x000fe400080006ff */
[----:B------:R-:W-:Y:S01]  /*16f0*/  USHF.L.U32 UR11, UR11, 0x7, URZ ;  /* 0x000000070b0b7899 */ /* 0x000fe200080006ff */
[----:B------:R-:W-:Y:S11]  /*1700*/  BRA.U !UP0, `(.L_x_20) ;  /* 0x0000000108a47547 */ /* 0x000ff6000b800000 */
[----:B------:R-:W-:Y:S01]  /*1710*/  UMOV UR16, URZ ;  /* 0x000000ff00107c82 */ /* 0x000fe20008000000 */
[----:B------:R-:W-:-:S05]  /*1720*/  UMOV UR17, UR6 ;  /* 0x0000000600117c82 */ /* 0x000fca0008000000 */
.L_x_25:
[----:B-1----:R-:W-:Y:S01]  /*1730*/  ULEA UR33, UR17, UR4, 0x3 ;  /* 0x0000000411217291 */ /* 0x002fe2000f8e18ff */
[----:B--2---:R-:W-:Y:S01]  /*1740*/  @!P5 MOV R3, 0x4000 ;  /* 0x000040000003d802 */ /* 0x004fe20000000f00 */
[----:B--2---:R-:W-:Y:S10]  /*1750*/  @P0 BRA `(.L_x_21) ;  /* 0x00000000000c0947 */ /* 0x004ff40003800000 */
[----:B------:R-:W-:-:S04]  /*1760*/  SHF.L.U32 R5, R15, 0x1f, RZ ;  /* 0x0000001f0f057819 */ /* 0x000fc800000006ff */
[----:B------:R-:W2:Y:S02]  /*1770*/  SYNCS.PHASECHK.TRANS64.TRYWAIT P0, [UR33+0x30], R5 ;  /* 0x00003005ff0075a7 */ /* 0x000ea40008001121 */
[----:B--2---:R-:W-:Y:S05]  /*1780*/  @!P0 BRA `(.L_x_22) ;  /* 0x0000006c000c8947 */ /* 0x004fea0003800000 */
.L_x_21:
[----:B------:R2:W-:Y:S01]  /*1790*/  @!P5 SYNCS.ARRIVE.TRANS64 RZ, [UR33], R3 ;  /* 0x00000003ffffd9a7 */ /* 0x0005e20008000021 */
[----:B------:R-:W-:Y:S04]  /*17a0*/  BSSY.RECONVERGENT B0, `(.L_x_23) ;  /* 0x0000003000007945 */ /* 0x000fe80003800200 */
[----:B------:R-:W-:Y:S05]  /*17b0*/  @P4 BRA `(.L_x_24) ;  /* 0x0000000000044947 */ /* 0x000fea0003800000 */
[----:B------:R-:W-:Y:S05]  /*17c0*/  BPT.TRAP 0x1 ;  /* 0x000000040000795c */ /* 0x000fea0000300000 */
.L_x_24:
[----:B------:R-:W-:Y:S05]  /*17d0*/  BSYNC.RECONVERGENT B0 ;  /* 0x0000000000007941 */ /* 0x000fea0003800200 */
.L_x_23:
[----:B------:R-:W-:Y:S02]  /*17e0*/  UIADD3 UR6, UPT, UPT, UR17, 0x1, URZ ;  /* 0x0000000111067890 */ /* 0x000fe4000fffe0ff */
[----:B------:R-:W-:Y:S02]  /*17f0*/  UIADD3 UR26, UP1, UPT, UR22, 0x80, URZ ;  /* 0x00000080161a7890 */ /* 0x000fe4000ff3e0ff */
[----:B------:R-:W-:Y:S02]  /*1800*/  UISETP.NE.AND UP0, UPT, UR6, 0x6, UPT ;  /* 0x000000060600788c */ /* 0x000fe4000bf05270 */
[----:B------:R-:W-:Y:S02]  /*1810*/  USHF.L.U32 UR34, UR16, 0x6, URZ ;  /* 0x0000000610227899 */ /* 0x000fe400080006ff */
[----:B------:R-:W-:Y:S02]  /*1820*/  USEL UR9, URZ, 0x1, UP0 ;  /* 0x00000001ff097887 */ /* 0x000fe40008000000 */
[----:B------:R-:W-:-:S02]  /*1830*/  USEL UR6, UR6, URZ, UP0 ;  /* 0x000000ff06067287 */ /* 0x000fc40008000000 */
[----:B------:R-:W-:Y:S02]  /*1840*/  UIADD3 UR20, UP0, UPT, UR22, 0x180, URZ ;  /* 0x0000018016147890 */ /* 0x000fe4000ff1e0ff */
[----:B------:R-:W-:Y:S01]  /*1850*/  ULEA UR8, UR6, UR4, 0x3 ;  /* 0x0000000406087291 */ /* 0x000fe2000f8e18ff */
[----:B------:R-:W-:Y:S01]  /*1860*/  LOP3.LUT R15, R15, UR9, RZ, 0x3c, !PT ;  /* 0x000000090f0f7c12 */ /* 0x000fe2000f8e3cff */
[----:B------:R-:W-:Y:S02]  /*1870*/  UIADD3.X UR27, UPT, UPT, URZ, UR23, URZ, UP1, !UPT ;  /* 0x00000017ff1b7290 */ /* 0x000fe40008ffe4ff */
[----:B------:R-:W-:Y:S01]  /*1880*/  UIADD3.X UR21, UPT, UPT, URZ, UR23, URZ, UP0, !UPT ;  /* 0x00000017ff157290 */ /* 0x000fe200087fe4ff */
[----:B-1----:R-:W-:Y:S01]  /*1890*/  SHF.L.U32 R2, R15, 0x1f, RZ ;  /* 0x0000001f0f027819 */ /* 0x002fe200000006ff */
[----:B------:R-:W-:Y:S01]  /*18a0*/  UMOV UR18, 0x0 ;  /* 0x0000000000127882 */ /* 0x000fe20000000000 */
[----:B------:R-:W-:Y:S01]  /*18b0*/  UMOV UR19, 0x10000000 ;  /* 0x1000000000137882 */ /* 0x000fe20000000000 */
[----:B------:R-:W-:Y:S01]  /*18c0*/  UMOV UR12, UR36 ;  /* 0x00000024000c7c82 */ /* 0x000fe20008000000 */
[----:B------:R1:W1:Y:S01]  /*18d0*/  SYNCS.PHASECHK.TRANS64.TRYWAIT P0, [UR8+0x30], R2 ;  /* 0x00003002ff0075a7 */ /* 0x0002620008001108 */
[----:B------:R-:W-:Y:S01]  /*18e0*/  ULEA UR8, UR17, UR4, 0xd ;  /* 0x0000000411087291 */ /* 0x000fe2000f8e68ff */
[----:B------:R-:W-:Y:S01]  /*18f0*/  UMOV UR9, UR33 ;  /* 0x0000002100097c82 */ /* 0x000fe20008000000 */
[----:B------:R-:W-:-:S02]  /*1900*/  UMOV UR10, UR34 ;  /* 0x00000022000a7c82 */ /* 0x000fc40008000000 */
[----:B------:R-:W-:Y:S02]  /*1910*/  UIADD3 UR32, UPT, UPT, UR8, 0x8400, URZ ;  /* 0x0000840008207890 */ /* 0x000fe4000fffe0ff */
[----:B------:R-:W-:Y:S02]  /*1920*/  UIADD3 UR8, UPT, UPT, UR8, 0x14400, URZ ;  /* 0x0001440008087890 */ /* 0x000fe4000fffe0ff */
[----:B------:R-:W-:Y:S01]  /*1930*/  UIADD3 UR16, UPT, UPT, UR16, 0x1, URZ ;  /* 0x0000000110107890 */ /* 0x000fe2000fffe0ff */
[----:B------:R-:W-:Y:S01]  /*1940*/  UMOV UR24, UR5 ;  /* 0x0000000500187c82 */ /* 0x000fe20008000000 */
[----:B------:R-:W-:Y:S02]  /*1950*/  UMOV UR17, UR6 ;  /* 0x0000000600117c82 */ /* 0x000fe40008000000 */
[----:B------:R-:W-:Y:S01]  /*1960*/  UISETP.NE.AND UP0, UPT, UR16, UR5, UPT ;  /* 0x000000051000728c */ /* 0x000fe2000bf05270 */
[----:B------:R1:W-:Y:S02]  /*1970*/  UTMALDG.3D [UR32], [UR26], desc[UR18] ;  /* 0x000012201a0075b4 */ /* 0x0003e40008011000 */
[----:B------:R1:W-:Y:S06]  /*1980*/  UTMALDG.3D [UR8], [UR20], desc[UR18] ;  /* 0x00001208140075b4 */ /* 0x0003ec0008011000 */
[----:B------:R-:W-:Y:S05]  /*1990*/  BRA.U UP0, `(.L_x_25) ;  /* 0xfffffffd00647547 */ /* 0x000fea000b83ffff */
.L_x_20:
[----:B-1----:R-:W-:Y:S01]  /*19a0*/  ULEA UR8, UR6, UR4, 0x3 ;  /* 0x0000000406087291 */ /* 0x002fe2000f8e18ff */
[----:B------:R-:W-:Y:S01]  /*19b0*/  SHF.L.U32 R2, R15, 0x1f, RZ ;  /* 0x0000001f0f027819 */ /* 0x000fe200000006ff */
[----:B------:R-:W-:Y:S01]  /*19c0*/  @!P1 SYNCS.ARRIVE.TRANS64.A1T0 RZ, [UR4+0x88], RZ ;  /* 0x000088ffffff99a7 */ /* 0x000fe20008100004 */
[----:B------:R-:W-:-:S06]  /*19d0*/  UISETP.GT.AND UP0, UPT, UR15, UR14, UPT ;  /* 0x0000000e0f00728c */ /* 0x000fcc000bf04270 */
[----:B--2---:R1:W2:Y:S03]  /*19e0*/  SYNCS.PHASECHK.TRANS64.TRYWAIT P0, [UR8+0x30], R2 ;  /* 0x00003002ff0075a7 */ /* 0x0042a60008001108 */
[----:B------:R-:W-:Y:S05]  /*19f0*/  BRA.U !UP0, `(.L_x_26) ;  /* 0x0000000108a87547 */ /* 0x000fea000b800000 */
[----:B------:R-:W-:Y:S01]  /*1a00*/  UIADD3 UR21, UPT, UPT, UR7, UR24, URZ ;  /* 0x0000001807157290 */ /* 0x000fe2000fffe0ff */
[----:B------:R-:W-:-:S11]  /*1a10*/  UMOV UR25, UR6 ;  /* 0x0000000600197c82 */ /* 0x000fd60008000000 */
.L_x_31:
[----:B-1----:R-:W-:Y:S01]  /*1a20*/  ULEA UR17, UR25, UR4, 0x3 ;  /* 0x0000000419117291 */ /* 0x002fe2000f8e18ff */
[----:B--2---:R-:W-:Y:S01]  /*1a30*/  @!P5 MOV R3, 0x4000 ;  /* 0x000040000003d802 */ /* 0x004fe20000000f00 */
[----:B--2---:R-:W-:Y:S10]  /*1a40*/  @P0 BRA `(.L_x_27) ;  /* 0x00000000000c0947 */ /* 0x004ff40003800000 */
[----:B------:R-:W-:-:S04]  /*1a50*/  SHF.L.U32 R5, R15, 0x1f, RZ ;  /* 0x0000001f0f057819 */ /* 0x000fc800000006ff */
[----:B------:R-:W2:Y:S02]  /*1a60*/  SYNCS.PHASECHK.TRANS64.TRYWAIT P0, [UR17+0x30], R5 ;  /* 0x00003005ff0075a7 */ /* 0x000ea40008001111 */
[----:B--2---:R-:W-:Y:S05]  /*1a70*/  @!P0 BRA `(.L_x_28) ;  /* 0x0000006800688947 */ /* 0x004fea0003800000 */
.L_x_27:
[----:B------:R2:W-:Y:S01]  /*1a80*/  @!P5 SYNCS.ARRIVE.TRANS64 RZ, [UR17], R3 ;  /* 0x00000003ffffd9a7 */ /* 0x0005e20008000011 */
[----:B------:R-:W-:Y:S04]  /*1a90*/  BSSY.RECONVERGENT B0, `(.L_x_29) ;  /* 0x0000003000007945 */ /* 0x000fe80003800200 */
[----:B------:R-:W-:Y:S05]  /*1aa0*/  @P4 BRA `(.L_x_30) ;  /* 0x0000000000044947 */ /* 0x000fea0003800000 */
[----:B------:R-:W-:Y:S05]  /*1ab0*/  BPT.TRAP 0x1 ;  /* 0x000000040000795c */ /* 0x000fea0000300000 */
.L_x_30:
[----:B------:R-:W-:Y:S05]  /*1ac0*/  BSYNC.RECONVERGENT B0 ;  /* 0x0000000000007941 */ /* 0x000fea0003800200 */
.L_x_29:
        /* <DEDUP_REMOVED lines=20> */
[----:B------:R-:W-:Y:S01]  /*1c10*/  UIADD3 UR8, UPT, UPT, UR8, 0x14400, URZ ;  /* 0x0001440008087890 */ /* 0x000fe2000fffe0ff */
[----:B------:R-:W-:Y:S01]  /*1c20*/  UMOV UR9, UR17 ;  /* 0x0000001100097c82 */ /* 0x000fe20008000000 */
[----:B------:R-:W-:Y:S01]  /*1c30*/  UMOV UR10, UR18 ;  /* 0x00000012000a7c82 */ /* 0x000fe20008000000 */
[----:B------:R-:W-:Y:S01]  /*1c40*/  UIADD3 UR24, UPT, UPT, UR24, 0x1, URZ ;  /* 0x0000000118187890 */ /* 0x000fe2000fffe0ff */
[----:B------:R-:W-:-:S03]  /*1c50*/  UMOV UR25, UR6 ;  /* 0x0000000600197c82 */ /* 0x000fc60008000000 */
[----:B------:R1:W-:Y:S01]  /*1c60*/  UTMALDG.3D [UR16], [UR30], desc[UR26] ;  /* 0x00001a101e0075b4 */ /* 0x0003e20008011000 */
[----:B------:R-:W-:Y:S01]  /*1c70*/  UISETP.NE.AND UP0, UPT, UR24, UR21, UPT ;  /* 0x000000151800728c */ /* 0x000fe2000bf05270 */
[----:B------:R1:W-:Y:S08]  /*1c80*/  UTMALDG.3D [UR8], [UR28], desc[UR26] ;  /* 0x00001a081c0075b4 */ /* 0x0003f00008011000 */
[----:B------:R-:W-:Y:S05]  /*1c90*/  BRA.U UP0, `(.L_x_31) ;  /* 0xfffffffd00607547 */ /* 0x000fea000b83ffff */
.L_x_26:
[----:B-1----:R-:W-:Y:S01]  /*1ca0*/  LEA R2, R14, UR4, 0x3 ;  /* 0x000000040e027c11 */ /* 0x002fe2000f8e18ff */
[----:B------:R-:W-:Y:S01]  /*1cb0*/  NOP ;  /* 0x0000000000007918 */ /* 0x000fe20000000000 */
[----:B--2---:R-:W-:Y:S02]  /*1cc0*/  SHF.L.U32 R3, R12, 0x1f, RZ ;  /* 0x0000001f0c037819 */ /* 0x004fe400000006ff */
[----:B------:R-:W-:Y:S02]  /*1cd0*/  LEA R4, R14, UR4, 0x4 ;  /* 0x000000040e047c11 */ /* 0x000fe4000f8e20ff */
[----:B------:R-:W1:Y:S02]  /*1ce0*/  SYNCS.PHASECHK.TRANS64.TRYWAIT P0, [R2+URZ+0x90], R3 ;  /* 0x00009003020075a7 */ /* 0x000e6400080011ff */
[----:B-1----:R-:W-:Y:S05]  /*1cf0*/  @!P0 BRA `(.L_x_32) ;  /* 0x0000006400e08947 */ /* 0x002fea0003800000 */
.L_x_110:
[----:B------:R-:W2:Y:S01]  /*1d00*/  LDS.128 R4, [R4+0x120] ;  /* 0x0001200004047984 */ /* 0x000ea20000000c00 */
[----:B---3--:R-:W-:Y:S01]  /*1d10*/  ISETP.GE.AND P0, PT, R72, 0x1, PT ;  /* 0x000000014800780c */ /* 0x008fe20003f06270 */
[----:B-1----:R-:W-:Y:S01]  /*1d20*/  VIADD R2, R2, 0xa0 ;  /* 0x000000a002027836 */ /* 0x002fe20000000000 */
[----:B------:R-:W-:Y:S01]  /*1d30*/  @!PT LDS RZ, [RZ] ;  /* 0x00000000fffff984 */ /* 0x000fe20000000800 */
[----:B------:R-:W-:Y:S01]  /*1d40*/  @!PT LDS RZ, [RZ] ;  /* 0x00000000fffff984 */ /* 0x000fe20000000800 */
[----:B------:R-:W-:Y:S01]  /*1d50*/  @!PT LDS RZ, [RZ] ;  /* 0x00000000fffff984 */ /* 0x000fe20000000800 */
[----:B------:R-:W-:Y:S01]  /*1d60*/  @!PT LDS RZ, [RZ] ;  /* 0x00000000fffff984 */ /* 0x000fe20000000800 */
[----:B------:R1:W-:Y:S06]  /*1d70*/  MEMBAR.ALL.CTA ;  /* 0x0000000000007992 */ /* 0x0003ec0000008000 */
[----:B-1----:R-:W1:Y:S01]  /*1d80*/  FENCE.VIEW.ASYNC.S ;  /* 0x00000000000073c6 */ /* 0x002e620000000000 */
[----:B------:R-:W-:-:S04]  /*1d90*/  PRMT R2, RZ, 0x654, R2 ;  /* 0x00000654ff027816 */ /* 0x000fc80000000002 */
[----:B-1----:R1:W-:Y:S01]  /*1da0*/  SYNCS.ARRIVE.TRANS64.RED.A1T0 RZ, [R2+URZ], RZ ;  /* 0x000000ff02ff79a7 */ /* 0x0023e200081004ff */
[----:B--2---:R-:W-:-:S13]  /*1db0*/  LOP3.LUT P2, RZ, R6, 0x1, RZ, 0xc0, !PT ;  /* 0x0000000106ff7812 */ /* 0x004fda000784c0ff */
[----:B------:R-:W-:Y:S01]  /*1dc0*/  @P2 SHF.R.U32.HI R3, RZ, 0x10, R5 ;  /* 0x00000010ff032819 */ /* 0x000fe20000011605 */
[----:B------:R-:W-:Y:S01]  /*1dd0*/  VOTEU.ANY UP0, P2 ;  /* 0x0000000000ff7886 */ /* 0x000fe20001000100 */
[----:B------:R-:W-:Y:S02]  /*1de0*/  @P2 MOV R13, R4 ;  /* 0x00000004000d2202 */ /* 0x000fe40000000f00 */
[----:B------:R-:W-:Y:S02]  /*1df0*/  @P2 R2UR.BROADCAST UR8, R3 ;  /* 0x00000000030822ca */ /* 0x000fe400008e0000 */
[----:B------:R-:W-:-:S11]  /*1e00*/  @P2 LOP3.LUT R11, R5, 0xffff, RZ, 0xc0, !PT ;  /* 0x0000ffff050b2812 */ /* 0x000fd600078ec0ff */
[----:B------:R-:W-:Y:S01]  /*1e10*/  @UP0 UMOV UR36, UR8 ;  /* 0x0000000800240c82 */ /* 0x000fe20008000000 */
[----:B-1----:R-:W-:Y:S05]  /*1e20*/  @!P0 BRA `(.L_x_33) ;  /* 0x0000000000b88947 */ /* 0x002fea0003800000 */
[----:B------:R-:W4:Y:S01]  /*1e30*/  LDC.64 R4, c[0x0][0xb18] ;  /* 0x0002c600ff047b82 */ /* 0x000f220000000a00 */
[----:B------:R-:W-:-:S07]  /*1e40*/  ISETP.NE.AND P3, PT, R72, 0x1, PT ;  /* 0x000000014800780c */ /* 0x000fce0003f65270 */
[----:B------:R-:W1:Y:S08]  /*1e50*/  LDC.64 R6, c[0x0][0xb10] ;  /* 0x0002c400ff067b82 */ /* 0x000e700000000a00 */
[----:B------:R-:W2:Y:S08]  /*1e60*/  LDC R16, c[0x0][0xb20] ;  /* 0x0002c800ff107b82 */ /* 0x000eb00000000800 */
[----:B------:R-:W3:Y:S01]  /*1e70*/  LDC R18, c[0x0][0xb0c] ;  /* 0x0002c300ff127b82 */ /* 0x000ee20000000800 */
[----:B----4-:R-:W-:Y:S01]  /*1e80*/  IMAD.HI.U32 R17, R0, R5, RZ ;  /* 0x0000000500117227 */ /* 0x010fe200078e00ff */
[----:B------:R-:W-:-:S03]  /*1e90*/  ISETP.NE.AND P0, PT, R4, 0x1, PT ;  /* 0x000000010400780c */ /* 0x000fc60003f05270 */
[----:B------:R-:W-:-:S03]  /*1ea0*/  IMAD.HI.U32 R5, R11, R5, RZ ;  /* 0x000000050b057227 */ /* 0x000fc600078e00ff */
[----:B------:R-:W4:Y:S01]  /*1eb0*/  LDC.64 R2, c[0x0][0xb28] ;  /* 0x0002ca00ff027b82 */ /* 0x000f220000000a00 */
[----:B-1----:R-:W-:-:S04]  /*1ec0*/  IMAD.HI.U32 R20, R9, R6, RZ ;  /* 0x0000000609147227 */ /* 0x002fc800078e00ff */
[----:B------:R-:W-:Y:S01]  /*1ed0*/  IMAD.HI.U32 R22, R13, R6, RZ ;  /* 0x000000060d167227 */ /* 0x000fe200078e00ff */
[----:B------:R-:W-:Y:S02]  /*1ee0*/  SHF.R.U32.HI R20, RZ, R7, R20 ;  /* 0x00000007ff147219 */ /* 0x000fe40000011614 */
[-C--:B--2---:R-:W-:Y:S02]  /*1ef0*/  SHF.R.U32.HI R17, RZ, R16.reuse, R17 ;  /* 0x00000010ff117219 */ /* 0x084fe40000011611 */
[----:B------:R-:W-:Y:S02]  /*1f00*/  SHF.R.U32.HI R16, RZ, R16, R5 ;  /* 0x00000010ff107219 */ /* 0x000fe40000011605 */
[----:B------:R-:W-:Y:S02]  /*1f10*/  SEL R17, R0, R17, !P0 ;  /* 0x0000001100117207 */ /* 0x000fe40004000000 */
[----:B------:R-:W-:Y:S02]  /*1f20*/  SHF.R.U32.HI R22, RZ, R7, R22 ;  /* 0x00000007ff167219 */ /* 0x000fe40000011616 */
[----:B---3--:R-:W-:-:S02]  /*1f30*/  ISETP.NE.AND P1, PT, R18, 0x1, PT ;  /* 0x000000011200780c */ /* 0x008fc40003f25270 */
[----:B------:R-:W-:Y:S02]  /*1f40*/  SEL R5, R11, R16, !P0 ;  /* 0x000000100b057207 */ /* 0x000fe40004000000 */
[----:B------:R-:W-:Y:S02]  /*1f50*/  SEL R19, R9, R20, !P1 ;  /* 0x0000001409137207 */ /* 0x000fe40004800000 */
[----:B------:R-:W-:Y:S01]  /*1f60*/  SEL R7, R13, R22, !P1 ;  /* 0x000000160d077207 */ /* 0x000fe20004800000 */
[----:B----4-:R-:W-:-:S04]  /*1f70*/  IMAD.HI.U32 R20, R17, R2, RZ ;  /* 0x0000000211147227 */ /* 0x010fc800078e00ff */
[----:B------:R-:W-:Y:S01]  /*1f80*/  IMAD.HI.U32 R6, R19, R2, RZ ;  /* 0x0000000213067227 */ /* 0x000fe200078e00ff */
[----:B------:R-:W-:-:S04]  /*1f90*/  @P3 SHF.R.U32.HI R17, RZ, R3, R20 ;  /* 0x00000003ff113219 */ /* 0x000fc80000011614 */
        /* <DEDUP_REMOVED lines=8> */
[----:B------:R-:W-:-:S04]  /*2020*/  @!P0 IMAD.HI.U32 R16, R7, R2, RZ ;  /* 0x0000000207108227 */ /* 0x000fc800078e00ff */
[----:B------:R-:W-:Y:S01]  /*2030*/  IMAD.MOV R2, RZ, RZ, -R6 ;  /* 0x000000ffff027224 */ /* 0x000fe200078e0a06 */
[----:B------:R-:W-:-:S03]  /*2040*/  @!P0 SHF.R.U32.HI R16, RZ, R3, R16 ;  /* 0x00000003ff108219 */ /* 0x000fc60000011610 */
[----:B------:R-:W-:Y:S01]  /*2050*/  IMAD R2, R72, R2, R5 ;  /* 0x0000000248027224 */ /* 0x000fe200078e0205 */
[----:B------:R-:W-:Y:S02]  /*2060*/  @!P0 SEL R3, R7, R16, !P3 ;  /* 0x0000001007038207 */ /* 0x000fe40005800000 */
[----:B------:R-:W-:-:S03]  /*2070*/  IADD3 R16, PT, PT, -R5, RZ, RZ ;  /* 0x000000ff05107210 */ /* 0x000fc60007ffe1ff */
[--C-:B------:R-:W-:Y:S02]  /*2080*/  @!P0 IMAD.IADD R6, R6, 0x1, -R3.reuse ;  /* 0x0000000106068824 */ /* 0x100fe400078e0a03 */
[----:B------:R-:W-:Y:S01]  /*2090*/  @!P0 IMAD R3, R2, R19, R3 ;  /* 0x0000001302038224 */ /* 0x000fe200078e0203 */
[----:B------:R-:W-:Y:S01]  /*20a0*/  IADD3 R2, PT, PT, -R7, RZ, RZ ;  /* 0x000000ff07027210 */ /* 0x000fe20007ffe1ff */
[----:B------:R-:W-:Y:S02]  /*20b0*/  @!P0 IMAD R5, R72, R6, R7 ;  /* 0x0000000648058224 */ /* 0x000fe400078e0207 */
[----:B------:R-:W-:Y:S02]  /*20c0*/  IMAD R11, R4, R16, R11 ;  /* 0x00000010040b7224 */ /* 0x000fe400078e020b */
[----:B------:R-:W-:Y:S02]  /*20d0*/  @!P0 IMAD.MOV.U32 R7, RZ, RZ, R3 ;  /* 0x000000ffff078224 */ /* 0x000fe400078e0003 */
[----:B------:R-:W-:-:S02]  /*20e0*/  IMAD R2, R18, R2, R13 ;  /* 0x0000000212027224 */ /* 0x000fc400078e020d */
[----:B------:R-:W-:Y:S02]  /*20f0*/  IMAD R11, R5, R4, R11 ;  /* 0x00000004050b7224 */ /* 0x000fe400078e020b */
[----:B------:R-:W-:Y:S02]  /*2100*/  IMAD R13, R7, R18, R2 ;  /* 0x00000012070d7224 */ /* 0x000fe400078e0202 */
.L_x_33:
[----:B------:R-:W1:Y:S02]  /*2110*/  LDCU UR8, c[0x0][0xb30] ;  /* 0x00016600ff0877ac */ /* 0x000e640008000800 */
[----:B-1----:R-:W-:-:S09]  /*2120*/  UISETP.NE.AND UP0, UPT, UR8, 0x1, UPT ;  /* 0x000000010800788c */ /* 0x002fd2000bf05270 */
[----:B------:R-:W-:Y:S05]  /*2130*/  BRA.U UP0, `(.L_x_34) ;  /* 0x0000000100407547 */ /* 0x000fea000b800000 */
[----:B------:R-:W1:Y:S08]  /*2140*/  LDC.64 R4, c[0x0][0xb10] ;  /* 0x0002c400ff047b82 */ /* 0x000e700000000a00 */
[----:B------:R-:W2:Y:S08]  /*2150*/  LDC.64 R2, c[0x0][0xb18] ;  /* 0x0002c600ff027b82 */ /* 0x000eb00000000a00 */
[----:B------:R-:W3:Y:S08]  /*2160*/  LDC R6, c[0x0][0xb20] ;  /* 0x0002c800ff067b82 */ /* 0x000ef00000000800 */
[----:B------:R-:W4:Y:S01]  /*2170*/  LDC R16, c[0x0][0xb0c] ;  /* 0x0002c300ff107b82 */ /* 0x000f220000000800 */
[----:B-1----:R-:W-:-:S05]  /*2180*/  IMAD.HI.U32 R4, R13, R4, RZ ;  /* 0x000000040d047227 */ /* 0x002fca00078e00ff */
[----:B------:R-:W-:Y:S01]  /*2190*/  SHF.R.U32.HI R4, RZ, R5, R4 ;  /* 0x00000005ff047219 */ /* 0x000fe20000011604 */
[----:B--2---:R-:W-:Y:S01]  /*21a0*/  IMAD.HI.U32 R3, R11, R3, RZ ;  /* 0x000000030b037227 */ /* 0x004fe200078e00ff */
[----:B------:R-:W-:-:S04]  /*21b0*/  ISETP.NE.AND P0, PT, R2, 0x1, PT ;  /* 0x000000010200780c */ /* 0x000fc80003f05270 */
[----:B---3--:R-:W-:-:S04]  /*21c0*/  SHF.R.U32.HI R6, RZ, R6, R3 ;  /* 0x00000006ff067219 */ /* 0x008fc80000011603 */
[----:B------:R-:W-:Y:S02]  /*21d0*/  SEL R3, R11, R6, !P0 ;  /* 0x000000060b037207 */ /* 0x000fe40004000000 */
[----:B----4-:R-:W-:-:S04]  /*21e0*/  ISETP.NE.AND P1, PT, R16, 0x1, PT ;  /* 0x000000011000780c */ /* 0x010fc80003f25270 */
[----:B------:R-:W-:-:S05]  /*21f0*/  SEL R4, R13, R4, !P1 ;  /* 0x000000040d047207 */ /* 0x000fca0004800000 */
[----:B------:R-:W-:Y:S02]  /*2200*/  IMAD.IADD R5, R3, 0x1, -R4 ;  /* 0x0000000103057824 */ /* 0x000fe400078e0a04 */
[----:B------:R-:W-:Y:S02]  /*2210*/  IMAD.IADD R3, R4, 0x1, -R3 ;  /* 0x0000000104037824 */ /* 0x000fe400078e0a03 */
[----:B------:R-:W-:Y:S02]  /*2220*/  IMAD R13, R5, R16, R13 ;  /* 0x00000010050d7224 */ /* 0x000fe400078e020d */
[----:B------:R-:W-:-:S07]  /*2230*/  IMAD R11, R3, R2, R11 ;  /* 0x00000002030b7224 */ /* 0x000fce00078e020b */
.L_x_34:
[----:B------:R-:W-:Y:S01]  /*2240*/  VIADD R14, R14, 0x1 ;  /* 0x000000010e0e7836 */ /* 0x000fe20000000000 */
[----:B------:R-:W-:Y:S01]  /*2250*/  PLOP3.LUT P1, PT, PT, PT, PT, 0x80, 0x8 ;  /* 0x000000000008781c */ /* 0x000fe20003f2f070 */
[----:B------:R-:W-:Y:S02]  /*2260*/  IMAD.IADD R21, R13, 0x1, R152 ;  /* 0x000000010d157824 */ /* 0x000fe400078e0298 */
[----:B------:R-:W-:Y:S01]  /*2270*/  IMAD.IADD R20, R11, 0x1, R150 ;  /* 0x000000010b147824 */ /* 0x000fe200078e0296 */
[----:B------:R-:W-:-:S04]  /*2280*/  ISETP.NE.AND P0, PT, R14, 0x2, PT ;  /* 0x000000020e00780c */ /* 0x000fc80003f05270 */
[----:B------:R-:W-:Y:S02]  /*2290*/  SEL R3, RZ, 0x1, P0 ;  /* 0x00000001ff037807 */ /* 0x000fe40000000000 */
[----:B------:R-:W-:Y:S02]  /*22a0*/  SEL R14, R14, RZ, P0 ;  /* 0x000000ff0e0e7207 */ /* 0x000fe40000000000 */
[----:B------:R-:W-:Y:S01]  /*22b0*/  LOP3.LUT R12, R12, R3, RZ, 0x3c, !PT ;  /* 0x000000030c0c7212 */ /* 0x000fe200078e3cff */
[----:B------:R-:W-:Y:S06]  /*22c0*/  @P2 BRA `(.L_x_35) ;  /* 0xfffffff000a02947 */ /* 0x000fec000383ffff */
[----:B------:R-:W-:Y:S01]  /*22d0*/  UIADD3 UR4, UPT, UPT, UR4, 0x30, URZ ;  /* 0x0000003004047890 */ /* 0x000fe2000fffe0ff */
[----:B------:R-:W-:-:S03]  /*22e0*/  SHF.L.U32 R3, R15, 0x1f, RZ ;  /* 0x0000001f0f037819 */ /* 0x000fc600000006ff */
[----:B------:R-:W-:-:S09]  /*22f0*/  ULEA UR5, UR6, UR4, 0x3 ;  /* 0x0000000406057291 */ /* 0x000fd2000f8e18ff */
[----:B------:R-:W1:Y:S02]  /*2300*/  SYNCS.PHASECHK.TRANS64.TRYWAIT P0, [UR5], R3 ;  /* 0x00000003ff0075a7 */ /* 0x000e640008001105 */
[----:B-1----:R-:W-:Y:S05]  /*2310*/  @!P0 BRA `(.L_x_36) ;  /* 0x00000060006c8947 */ /* 0x002fea0003800000 */
.L_x_112:
[----:B------:R-:W-:-:S04]  /*2320*/  UIADD3 UR6, UPT, UPT, UR6, 0x1, URZ ;  /* 0x0000000106067890 */ /* 0x000fc8000fffe0ff */
[----:B------:R-:W-:-:S04]  /*2330*/  UISETP.NE.AND UP0, UPT, UR6, 0x6, UPT ;  /* 0x000000060600788c */ /* 0x000fc8000bf05270 */
[----:B------:R-:W-:Y:S02]  /*2340*/  USEL UR7, URZ, 0x1, UP0 ;  /* 0x00000001ff077887 */ /* 0x000fe40008000000 */
[----:B------:R-:W-:-:S04]  /*2350*/  USEL UR6, UR6, URZ, UP0 ;  /* 0x000000ff06067287 */ /* 0x000fc80008000000 */
[----:B------:R-:W-:Y:S01]  /*2360*/  ULEA UR5, UR6, UR4, 0x3 ;  /* 0x0000000406057291 */ /* 0x000fe2000f8e18ff */
[----:B------:R-:W-:-:S04]  /*2370*/  LOP3.LUT R2, R15, UR7, RZ, 0x3c, !PT ;  /* 0x000000070f027c12 */ /* 0x000fc8000f8e3cff */
[----:B-1----:R-:W-:-:S04]  /*2380*/  SHF.L.U32 R3, R2, 0x1f, RZ ;  /* 0x0000001f02037819 */ /* 0x002fc800000006ff */
[----:B------:R-:W1:Y:S02]  /*2390*/  SYNCS.PHASECHK.TRANS64.TRYWAIT P0, [UR5], R3 ;  /* 0x00000003ff0075a7 */ /* 0x000e640008001105 */
[----:B-1----:R-:W-:Y:S05]  /*23a0*/  @!P0 BRA `(.L_x_37) ;  /* 0x0000006000608947 */ /* 0x002fea0003800000 */
.L_x_114:
        /* <DEDUP_REMOVED lines=9> */
.L_x_116:
        /* <DEDUP_REMOVED lines=9> */
.L_x_118:
        /* <DEDUP_REMOVED lines=9> */
.L_x_120:
[----:B------:R-:W-:-:S04]  /*2560*/  UIADD3 UR6, UPT, UPT, UR6, 0x1, URZ ;  /* 0x0000000106067890 */ /* 0x000fc8000fffe0ff */
[----:B------:R-:W-:-:S04]  /*2570*/  UISETP.NE.AND UP0, UPT, UR6, 0x6, UPT ;  /* 0x000000060600788c */ /* 0x000fc8000bf05270 */
[----:B------:R-:W-:Y:S02]  /*2580*/  USEL UR5, URZ, 0x1, UP0 ;  /* 0x00000001ff057887 */ /* 0x000fe40008000000 */
[----:B------:R-:W-:-:S04]  /*2590*/  USEL UR6, UR6, URZ, UP0 ;  /* 0x000000ff06067287 */ /* 0x000fc80008000000 */
[----:B------:R-:W-:Y:S01]  /*25a0*/  ULEA UR6, UR6, UR4, 0x3 ;  /* 0x0000000406067291 */ /* 0x000fe2000f8e18ff */
[----:B-1----:R-:W-:-:S04]  /*25b0*/  LOP3.LUT R3, R2, UR5, RZ, 0x3c, !PT ;  /* 0x0000000502037c12 */ /* 0x002fc8000f8e3cff */
[----:B------:R-:W-:Y:S01]  /*25c0*/  SHF.L.U32 R3, R3, 0x1f, RZ ;  /* 0x0000001f03037819 */ /* 0x000fe200000006ff */
[----:B----4-:R-:W-:-:S07]  /*25d0*/  IMAD.U32 R0, RZ, RZ, UR6 ;  /* 0x00000006ff007e24 */ /* 0x010fce000f8e00ff */
.L_x_41:
[----:B-1----:R1:W2:Y:S02]  /*25e0*/  SYNCS.PHASECHK.TRANS64.TRYWAIT P0, [R0+URZ], R3 ;  /* 0x00000003000075a7 */ /* 0x0022a400080011ff */
[----:B--2---:R-:W-:Y:S05]  /*25f0*/  @!P0 NANOSLEEP.SYNCS 0x989680 ;  /* 0x009896800000895d */ /* 0x004fea0003900000 */
[----:B------:R-:W2:Y:S02]  /*2600*/  @!P0 SYNCS.PHASECHK.TRANS64 P0, [R0+URZ], R3 ;  /* 0x00000003000085a7 */ /* 0x000ea400080010ff */
[----:B--2---:R-:W-:Y:S05]  /*2610*/  @P0 EXIT ;  /* 0x000000000000094d */ /* 0x004fea0003800000 */
[----:B------:R-:W-:Y:S05]  /*2620*/  BRA `(.L_x_41) ;  /* 0xfffffffc00ec7947 */ /* 0x000fea000383ffff */
.L_x_17:
[----:B------:R-:W-:-:S04]  /*2630*/  UISETP.NE.AND UP1, UPT, UR37, URZ, UPT ;  /* 0x000000ff2500728c */ /* 0x000fc8000bf25270 */
[----:B------:R-:W-:-:S09]  /*2640*/  UISETP.NE.OR UP1, UPT, UR8, 0x1, UP1 ;  /* 0x000000010800788c */ /* 0x000fd20008f25670 */
[----:B------:R-:W-:Y:S05]  /*2650*/  BRA.U UP1, `(.L_x_42) ;  /* 0x0000000501487547 */ /* 0x000fea000b800000 */
[----:B------:R-:W-:Y:S01]  /*2660*/  ISETP.NE.AND P2, PT, R2, RZ, PT ;  /* 0x000000ff0200720c */ /* 0x000fe20003f45270 */
[----:B------:R-:W-:Y:S01]  /*2670*/  IMAD.MOV.U32 R12, RZ, RZ, 0x1 ;  /* 0x00000001ff0c7424 */ /* 0x000fe200078e00ff */
[----:B------:R-:W-:Y:S02]  /*2680*/  CS2R R10, SRZ ;  /* 0x00000000000a7805 */ /* 0x000fe4000001ff00 */
[----:B------:R-:W-:Y:S01]  /*2690*/  CS2R R8, SRZ ;  /* 0x0000000000087805 */ /* 0x000fe2000001ff00 */
[----:B------:R-:W-:Y:S01]  /*26a0*/  UMOV UR4, 0x400 ;  /* 0x0000040000047882 */ /* 0x000fe20000000000 */
[----:B------:R-:W-:Y:S01]  /*26b0*/  UMOV UR6, URZ ;  /* 0x000000ff00067c82 */ /* 0x000fe20008000000 */
[----:B------:R-:W-:-:S12]  /*26c0*/  ULEA UR37, UR37, UR4, 0x18 ;  /* 0x0000000425257291 */ /* 0x000fd8000f8ec0ff */
.L_x_46:
[----:B------:R-:W-:Y:S02]  /*26d0*/  LEA R0, R8, UR37, 0x3 ;  /* 0x0000002508007c11 */ /* 0x000fe4000f8e18ff */
[----:B------:R-:W-:-:S03]  /*26e0*/  SHF.L.U32 R5, R9, 0x1f, RZ ;  /* 0x0000001f09057819 */ /* 0x000fc600000006ff */
[----:B------:R-:W-:Y:S01]  /*26f0*/  VIADD R4, R0, 0x100 ;  /* 0x0000010000047836 */ /* 0x000fe20000000000 */
[----:B------:R-:W1:Y:S02]  /*2700*/  SYNCS.PHASECHK.TRANS64.TRYWAIT P0, [R0+URZ+0xf0], R5 ;  /* 0x0000f005000075a7 */ /* 0x000e6400080011ff */
[----:B-1----:R-:W-:Y:S05]  /*2710*/  @!P0 BRA `(.L_x_43) ;  /* 0x0000005c00e48947 */ /* 0x002fea0003800000 */
.L_x_121:
[----:B------:R-:W-:Y:S01]  /*2720*/  ULEA UR5, UR6, UR37, 0x3 ;  /* 0x0000002506057291 */ /* 0x000fe2000f8e18ff */
[----:B------:R-:W-:Y:S02]  /*2730*/  PRMT R4, RZ, 0x654, R4 ;  /* 0x00000654ff047816 */ /* 0x000fe40000000004 */
[----:B-1----:R-:W-:Y:S01]  /*2740*/  SHF.L.U32 R5, R12, 0x1f, RZ ;  /* 0x0000001f0c057819 */ /* 0x002fe200000006ff */
[----:B------:R-:W-:Y:S01]  /*2750*/  UIADD3 UR4, UPT, UPT, UR5, 0x90, URZ ;  /* 0x0000009005047890 */ /* 0x000fe2000fffe0ff */
[----:B------:R1:W-:Y:S05]  /*2760*/  SYNCS.ARRIVE.TRANS64.RED.A1T0 RZ, [R4+URZ], RZ ;  /* 0x000000ff04ff79a7 */ /* 0x0003ea00081004ff */
[----:B------:R-:W-:Y:S01]  /*2770*/  IMAD.U32 R7, RZ, RZ, UR4 ;  /* 0x00000004ff077e24 */ /* 0x000fe2000f8e00ff */
[----:B------:R-:W2:Y:S04]  /*2780*/  SYNCS.PHASECHK.TRANS64.TRYWAIT P0, [UR5+0xa0], R5 ;  /* 0x0000a005ff0075a7 */ /* 0x000ea80008001105 */
[----:B------:R-:W-:Y:S01]  /*2790*/  PRMT R6, R2, 0x654, R7 ;  /* 0x0000065402067816 */ /* 0x000fe20000000007 */
[----:B-1----:R-:W-:Y:S01]  /*27a0*/  @!P2 IMAD.MOV.U32 R4, RZ, RZ, 0x10 ;  /* 0x00000010ff04a424 */ /* 0x002fe200078e00ff */
[----:B--2---:R-:W-:Y:S06]  /*27b0*/  @!P0 BRA `(.L_x_44) ;  /* 0x0000005c00d08947 */ /* 0x004fec0003800000 */
.L_x_123:
[----:B------:R-:W-:Y:S01]  /*27c0*/  ULEA UR4, UR6, UR37, 0x4 ;  /* 0x0000002506047291 */ /* 0x000fe2000f8e20ff */
[----:B------:R-:W-:Y:S01]  /*27d0*/  SEL R3, R6, R3, !P2 ;  /* 0x0000000306037207 */ /* 0x000fe20005000000 */
[----:B------:R-:W-:Y:S01]  /*27e0*/  UIADD3 UR5, UPT, UPT, UR5, 0x90, URZ ;  /* 0x0000009005057890 */ /* 0x000fe2000fffe0ff */
[----:B-1----:R-:W-:Y:S01]  /*27f0*/  LEA R0, R11, UR37, 0x3 ;  /* 0x000000250b007c11 */ /* 0x002fe2000f8e18ff */
[----:B------:R-:W-:Y:S01]  /*2800*/  UIADD3 UR4, UPT, UPT, UR4, 0x120, URZ ;  /* 0x0000012004047890 */ /* 0x000fe2000fffe0ff */
[----:B------:R-:W-:Y:S01]  /*2810*/  SHF.L.U32 R5, R10, 0x1f, RZ ;  /* 0x0000001f0a057819 */ /* 0x000fe200000006ff */
[----:B------:R1:W-:Y:S01]  /*2820*/  @!P2 SYNCS.ARRIVE.TRANS64.RED RZ, [R3+URZ], R4 ;  /* 0x0000000403ffa9a7 */ /* 0x0003e200080004ff */
[----:B------:R-:W-:Y:S01]  /*2830*/  UIADD3 UR6, UPT, UPT, UR6, 0x1, URZ ;  /* 0x0000000106067890 */ /* 0x000fe2000fffe0ff */
[----:B------:R-:W-:-:S03]  /*2840*/  VIADD R8, R8, 0x1 ;  /* 0x0000000108087836 */ /* 0x000fc60000000000 */
[----:B------:R-:W-:Y:S02]  /*2850*/  UISETP.NE.AND UP0, UPT, UR6, 0x2, UPT ;  /* 0x000000020600788c */ /* 0x000fe4000bf05270 */
[----:B------:R-:W-:Y:S06]  /*2860*/  UGETNEXTWORKID.BROADCAST [UR4], [UR5] ;  /* 0x00000000040073ca */ /* 0x000fec0008000100 */
[----:B------:R-:W-:Y:S01]  /*2870*/  USEL UR4, URZ, 0x1, UP0 ;  /* 0x00000001ff047887 */ /* 0x000fe20008000000 */
[----:B------:R-:W-:Y:S01]  /*2880*/  ISETP.NE.AND P0, PT, R8, 0x2, PT ;  /* 0x000000020800780c */ /* 0x000fe20003f05270 */
[----:B------:R-:W-:Y:S01]  /*2890*/  USEL UR6, UR6, URZ, UP0 ;  /* 0x000000ff06067287 */ /* 0x000fe20008000000 */
[----:B------:R-:W2:Y:S03]  /*28a0*/  SYNCS.PHASECHK.TRANS64.TRYWAIT P1, [R0+URZ+0x90], R5 ;  /* 0x00009005000075a7 */ /* 0x000ea600080211ff */
[----:B------:R-:W-:Y:S01]  /*28b0*/  LOP3.LUT R12, R12, UR4, RZ, 0x3c, !PT ;  /* 0x000000040c0c7c12 */ /* 0x000fe2000f8e3cff */
[----:B-12---:R-:W-:Y:S07]  /*28c0*/  @!P1 BRA `(.L_x_45) ;  /* 0x0000005c00a49947 */ /* 0x006fee0003800000 */
.L_x_124:
[C---:B------:R-:W-:Y:S01]  /*28d0*/  LEA R4, R11.reuse, UR37, 0x4 ;  /* 0x000000250b047c11 */ /* 0x040fe2000f8e20ff */
[----:B-1----:R-:W-:Y:S01]  /*28e0*/  VIADD R0, R0, 0xa0 ;  /* 0x000000a000007836 */ /* 0x002fe20000000000 */
[----:B------:R-:W-:Y:S01]  /*28f0*/  SEL R8, R8, RZ, P0 ;  /* 0x000000ff08087207 */ /* 0x000fe20000000000 */
[----:B------:R-:W-:-:S03]  /*2900*/  VIADD R11, R11, 0x1 ;  /* 0x000000010b0b7836 */ /* 0x000fc60000000000 */
[----:B------:R-:W1:Y:S01]  /*2910*/  LDS.128 R4, [R4+0x120] ;  /* 0x0001200004047984 */ /* 0x000e620000000c00 */
[----:B------:R-:W-:Y:S02]  /*2920*/  PRMT R0, RZ, 0x654, R0 ;  /* 0x00000654ff007816 */ /* 0x000fe40000000000 */
[C---:B------:R-:W-:Y:S01]  /*2930*/  ISETP.NE.AND P1, PT, R11.reuse, 0x2, PT ;  /* 0x000000020b00780c */ /* 0x040fe20003f25270 */
[----:B------:R-:W-:Y:S01]  /*2940*/  @!PT LDS RZ, [RZ] ;  /* 0x00000000fffff984 */ /* 0x000fe20000000800 */
[----:B------:R-:W-:Y:S01]  /*2950*/  @!PT LDS RZ, [RZ] ;  /* 0x00000000fffff984 */ /* 0x000fe20000000800 */
[----:B------:R-:W-:Y:S01]  /*2960*/  @!PT LDS RZ, [RZ] ;  /* 0x00000000fffff984 */ /* 0x000fe20000000800 */
[----:B------:R-:W-:Y:S01]  /*2970*/  @!PT LDS RZ, [RZ] ;  /* 0x00000000fffff984 */ /* 0x000fe20000000800 */
[----:B------:R2:W-:Y:S06]  /*2980*/  MEMBAR.ALL.CTA ;  /* 0x0000000000007992 */ /* 0x0005ec0000008000 */
[----:B--2---:R-:W2:Y:S01]  /*2990*/  FENCE.VIEW.ASYNC.S ;  /* 0x00000000000073c6 */ /* 0x004ea20000000000 */
[----:B------:R-:W-:Y:S01]  /*29a0*/  SEL R11, R11, RZ, P1 ;  /* 0x000000ff0b0b7207 */ /* 0x000fe20000800000 */
[----:B--2---:R2:W-:Y:S01]  /*29b0*/  SYNCS.ARRIVE.TRANS64.RED.A1T0 RZ, [R0+URZ], RZ ;  /* 0x000000ff00ff79a7 */ /* 0x0045e200081004ff */
[----:B-1----:R-:W-:-:S02]  /*29c0*/  LOP3.LUT P3, RZ, R6, 0x1, RZ, 0xc0, !PT ;  /* 0x0000000106ff7812 */ /* 0x002fc4000786c0ff */
[----:B------:R-:W-:-:S04]  /*29d0*/  SEL R5, RZ, 0x1, P1 ;  /* 0x00000001ff057807 */ /* 0x000fc80000800000 */
[----:B------:R-:W-:Y:S02]  /*29e0*/  LOP3.LUT R10, R10, R5, RZ, 0x3c, !PT ;  /* 0x000000050a0a7212 */ /* 0x000fe400078e3cff */
[----:B--2---:R-:W-:-:S04]  /*29f0*/  SEL R0, RZ, 0x1, P0 ;  /* 0x00000001ff007807 */ /* 0x004fc80000000000 */
[----:B------:R-:W-:Y:S01]  /*2a00*/  LOP3.LUT R9, R9, R0, RZ, 0x3c, !PT ;  /* 0x0000000009097212 */ /* 0x000fe200078e3cff */
[----:B------:R-:W-:Y:S06]  /*2a10*/  @P3 BRA `(.L_x_46) ;  /* 0xfffffffc002c3947 */ /* 0x000fec000383ffff */
[----:B------:R-:W-:Y:S01]  /*2a20*/  ULEA UR5, UR6, UR37, 0x3 ;  /* 0x0000002506057291 */ /* 0x000fe2000f8e18ff */
[----:B------:R-:W-:-:S08]  /*2a30*/  SHF.L.U32 R3, R12, 0x1f, RZ ;  /* 0x0000001f0c037819 */ /* 0x000fd000000006ff */
[----:B------:R-:W1:Y:S02]  /*2a40*/  SYNCS.PHASECHK.TRANS64 P0, [UR5+0xa0], R3 ;  /* 0x0000a003ff0075a7 */ /* 0x000e640008001005 */
[----:B-1----:R-:W-:Y:S05]  /*2a50*/  @P0 BRA `(.L_x_47) ;  /* 0x0000000000080947 */ /* 0x002fea0003800000 */
[----:B------:R-:W1:Y:S02]  /*2a60*/  SYNCS.PHASECHK.TRANS64.TRYWAIT P0, [UR5+0xa0], R3 ;  /* 0x0000a003ff0075a7 */ /* 0x000e640008001105 */
[----:B-1----:R-:W-:Y:S05]  /*2a70*/  @!P0 BRA `(.L_x_48) ;  /* 0x0000005c004c8947 */ /* 0x002fea0003800000 */
.L_x_47:
[----:B------:R-:W-:-:S04]  /*2a80*/  UIADD3 UR4, UPT, UPT, UR6, 0x1, URZ ;  /* 0x0000000106047890 */ /* 0x000fc8000fffe0ff */
[----:B------:R-:W-:-:S04]  /*2a90*/  UISETP.NE.AND UP0, UPT, UR4, 0x2, UPT ;  /* 0x000000020400788c */ /* 0x000fc8000bf05270 */
[----:B------:R-:W-:Y:S02]  /*2aa0*/  USEL UR7, URZ, 0x1, UP0 ;  /* 0x00000001ff077887 */ /* 0x000fe40008000000 */
[----:B------:R-:W-:-:S04]  /*2ab0*/  USEL UR4, UR4, URZ, UP0 ;  /* 0x000000ff04047287 */ /* 0x000fc80008000000 */
[----:B------:R-:W-:Y:S01]  /*2ac0*/  ULEA UR4, UR4, UR37, 0x3 ;  /* 0x0000002504047291 */ /* 0x000fe2000f8e18ff */
[----:B-1----:R-:W-:-:S04]  /*2ad0*/  LOP3.LUT R3, R12, UR7, RZ, 0x3c, !PT ;  /* 0x000000070c037c12 */ /* 0x002fc8000f8e3cff */
[----:B------:R-:W-:-:S04]  /*2ae0*/  SHF.L.U32 R0, R3, 0x1f, RZ ;  /* 0x0000001f03007819 */ /* 0x000fc800000006ff */
[----:B------:R-:W1:Y:S02]  /*2af0*/  SYNCS.PHASECHK.TRANS64 P0, [UR4+0xa0], R0 ;  /* 0x0000a000ff0075a7 */ /* 0x000e640008001004 */
[----:B-1----:R-:W-:Y:S05]  /*2b00*/  @P0 EXIT ;  /* 0x000000000000094d */ /* 0x002fea0003800000 */
[----:B------:R-:W-:Y:S02]  /*2b10*/  SHF.L.U32 R3, R3, 0x1f, RZ ;  /* 0x0000001f03037819 */ /* 0x000fe400000006ff */
[----:B------:R-:W-:-:S07]  /*2b20*/  MOV R0, UR4 ;  /* 0x0000000400007c02 */ /* 0x000fce0008000f00 */
.L_x_49:
[----:B-1----:R1:W2:Y:S02]  /*2b30*/  SYNCS.PHASECHK.TRANS64.TRYWAIT P0, [R0+URZ+0xa0], R3 ;  /* 0x0000a003000075a7 */ /* 0x0022a400080011ff */
[----:B--2---:R-:W-:Y:S05]  /*2b40*/  @!P0 NANOSLEEP.SYNCS 0x989680 ;  /* 0x009896800000895d */ /* 0x004fea0003900000 */
[----:B------:R-:W2:Y:S02]  /*2b50*/  @!P0 SYNCS.PHASECHK.TRANS64 P0, [R0+URZ+0xa0], R3 ;  /* 0x0000a003000085a7 */ /* 0x000ea400080010ff */
[----:B--2---:R-:W-:Y:S05]  /*2b60*/  @P0 EXIT ;  /* 0x000000000000094d */ /* 0x004fea0003800000 */
[----:B------:R-:W-:Y:S05]  /*2b70*/  BRA `(.L_x_49) ;  /* 0xfffffffc00ec7947 */ /* 0x000fea000383ffff */
.L_x_42:
[----:B------:R-:W-:-:S09]  /*2b80*/  UISETP.NE.AND UP1, UPT, UR8, URZ, UPT ;  /* 0x000000ff0800728c */ /* 0x000fd2000bf25270 */
[----:B------:R-:W-:Y:S05]  /*2b90*/  BRA.U UP1, `(.L_x_50) ;  /* 0x0000000d017c7547 */ /* 0x000fea000b800000 */
[----:B------:R-:W-:Y:S01]  /*2ba0*/  UMOV UR4, 0x40 ;  /* 0x0000004000047882 */ /* 0x000fe20000000000 */
[----:B------:R-:W-:Y:S01]  /*2bb0*/  NOP ;  /* 0x0000000000007918 */ /* 0x000fe20000000000 */
[----:B------:R-:W-:Y:S01]  /*2bc0*/  ULEA UR4, UR37, UR4, 0x18 ;  /* 0x0000000425047291 */ /* 0x000fe2000f8ec0ff */
[----:B------:R-:W-:Y:S02]  /*2bd0*/  UMOV UR5, 0x400 ;  /* 0x0000040000057882 */ /* 0x000fe40000000000 */
[----:B------:R-:W-:-:S06]  /*2be0*/  ULEA UR37, UR37, UR5, 0x18 ;  /* 0x0000000525257291 */ /* 0x000fcc000f8ec0ff */
[----:B------:R-:W1:Y:S02]  /*2bf0*/  LDS.U8 R0, [UR4+0x1c] ;  /* 0x00001c04ff007984 */ /* 0x000e640008000000 */
[----:B-1----:R-:W-:-:S13]  /*2c00*/  ISETP.NE.AND P0, PT, R0, RZ, PT ;  /* 0x000000ff0000720c */ /* 0x002fda0003f05270 */
[----:B------:R-:W-:Y:S05]  /*2c10*/  @P0 BRA `(.L_x_51) ;  /* 0x0000000000580947 */ /* 0x000fea0003800000 */
[----:B------:R-:W-:-:S13]  /*2c20*/  ELECT P0, URZ, PT ;  /* 0x0000000000ff782f */ /* 0x000fda0003800000 */
[----:B------:R-:W-:Y:S05]  /*2c30*/  @!P0 BRA `(.L_x_52) ;  /* 0x0000000000608947 */ /* 0x000fea0003800000 */
[----:B------:R-:W-:Y:S01]  /*2c40*/  UMOV UR5, 0x10 ;  /* 0x0000001000057882 */ /* 0x000fe20000000000 */
[----:B------:R-:W-:Y:S01]  /*2c50*/  HFMA2 R0, -RZ, RZ, 0, 5.9604644775390625e-08 ;  /* 0x00000001ff007431 */ /* 0x000fe200000001ff */
[----:B------:R-:W-:-:S03]  /*2c60*/  MOV R2, 0xffff ;  /* 0x0000ffff00027802 */ /* 0x000fc60000000f00 */
[----:B------:R-:W-:Y:S04]  /*2c70*/  DEPBAR.LE SB1, 0x36 ;  /* 0x00009d800000791a */ /* 0x000fe80000000000 */
[----:B------:R-:W1:Y:S02]  /*2c80*/  UTCATOMSWS.FIND_AND_SET.ALIGN UP0, UR5, UR5 ;  /* 0x00000005000575e3 */ /* 0x000e640008000800 */
[----:B-1----:R-:W-:Y:S01]  /*2c90*/  MOV R3, UR5 ;  /* 0x0000000500037c02 */ /* 0x002fe20008000f00 */
[----:B------:R-:W-:Y:S06]  /*2ca0*/  BRA.U UP0, `(.L_x_53) ;  /* 0x0000000100187547 */ /* 0x000fec000b800000 */
.L_x_54:
[----:B------:R-:W-:Y:S05]  /*2cb0*/  NANOSLEEP 0x64 ;  /* 0x000000640000795d */ /* 0x000fea0003800000 */
[----:B------:R-:W-:-:S05]  /*2cc0*/  UMOV UR5, 0x10 ;  /* 0x0000001000057882 */ /* 0x000fca0000000000 */
[----:B------:R-:W-:Y:S04]  /*2cd0*/  DEPBAR.LE SB1, 0x36 ;  /* 0x00009d800000791a */ /* 0x000fe80000000000 */
[----:B------:R-:W1:Y:S02]  /*2ce0*/  UTCATOMSWS.FIND_AND_SET.ALIGN UP0, UR5, UR5 ;  /* 0x00000005000575e3 */ /* 0x000e640008000800 */
[----:B-1----:R-:W-:Y:S01]  /*2cf0*/  MOV R3, UR5 ;  /* 0x0000000500037c02 */ /* 0x002fe20008000f00 */
[----:B------:R-:W-:Y:S05]  /*2d00*/  BRA.U !UP0, `(.L_x_54) ;  /* 0xfffffffd08e87547 */ /* 0x000fea000b83ffff */
.L_x_53:
[-C--:B------:R-:W-:Y:S02]  /*2d10*/  SHF.L.U32 R2, R2, R3.reuse, RZ ;  /* 0x0000000302027219 */ /* 0x080fe400000006ff */
[----:B------:R-:W-:Y:S01]  /*2d20*/  SHF.L.U32 R0, R0, R3, RZ ;  /* 0x0000000300007219 */ /* 0x000fe200000006ff */
[----:B------:R-:W-:Y:S02]  /*2d30*/  IMAD.SHL.U32 R3, R3, 0x20, RZ ;  /* 0x0000002003037824 */ /* 0x000fe400078e00ff */
[----:B------:R1:W-:Y:S04]  /*2d40*/  ATOMS.OR RZ, [UR4+0x14], R2 ;  /* 0x00001402ffff798c */ /* 0x0003e8000b000004 */
[----:B------:R1:W-:Y:S04]  /*2d50*/  ATOMS.OR RZ, [UR4+0x18], R0 ;  /* 0x00001800ffff798c */ /* 0x0003e8000b000004 */
[----:B------:R1:W-:Y:S01]  /*2d60*/  STS [UR37+0x140], R3 ;  /* 0x00014003ff007988 */ /* 0x0003e20008000825 */
[----:B------:R-:W-:Y:S05]  /*2d70*/  BRA `(.L_x_52) ;  /* 0x0000000000107947 */ /* 0x000fea0003800000 */
.L_x_51:
[----:B------:R-:W-:Y:S02]  /*2d80*/  MOV R0, 0xffffffff ;  /* 0xffffffff00007802 */ /* 0x000fe40000000f00 */
[----:B------:R-:W-:-:S03]  /*2d90*/  MOV R2, 0x2dc0 ;  /* 0x00002dc000027802 */ /* 0x000fc60000000f00 */
[----:B------:R1:W-:Y:S04]  /*2da0*/  STS [UR37+0x140], R0 ;  /* 0x00014000ff007988 */ /* 0x0003e80008000825 */
[----:B-1-3-5:R-:W-:Y:S05]  /*2db0*/  CALL.REL.NOINC `($__internal_1_$__cuda_sm10x_tcgen05_guardrail_trap_phase_invalid_during_alloc) ;  /* 0x0000006000087944 */ /* 0x02afea0003c00000 */
.L_x_52:
[----:B------:R-:W-:Y:S05]  /*2dc0*/  WARPSYNC.ALL ;  /* 0x0000000000007948 */ /* 0x000fea0003800000 */
[----:B------:R-:W2:Y:S01]  /*2dd0*/  S2UR UR6, SR_CgaCtaId ;  /* 0x00000000000679c3 */ /* 0x000ea20000008800 */
[----:B------:R-:W-:Y:S01]  /*2de0*/  UMOV UR4, 0x400 ;  /* 0x0000040000047882 */ /* 0x000fe20000000000 */
[----:B------:R-:W-:-:S06]  /*2df0*/  NOP ;  /* 0x0000000000007918 */ /* 0x000fcc0000000000 */
[----:B------:R-:W-:Y:S06]  /*2e00*/  BAR.ARV 0x6, 0xa0 ;  /* 0x0182800000007b1d */ /* 0x000fec0000002000 */
[----:B------:R-:W4:Y:S01]  /*2e10*/  LDCU UR7, c[0x0][0x38c] ;  /* 0x00007180ff0777ac */ /* 0x000f220008000800 */
[----:B------:R-:W-:Y:S01]  /*2e20*/  IMAD.MOV.U32 R11, RZ, RZ, 0x1 ;  /* 0x00000001ff0b7424 */ /* 0x000fe200078e00ff */
[----:B------:R-:W-:Y:S01]  /*2e30*/  CS2R R8, SRZ ;  /* 0x0000000000087805 */ /* 0x000fe2000001ff00 */
[----:B------:R-:W-:Y:S01]  /*2e40*/  IMAD.MOV.U32 R10, RZ, RZ, RZ ;  /* 0x000000ffff0a7224 */ /* 0x000fe200078e00ff */
[----:B------:R-:W-:Y:S01]  /*2e50*/  UMOV UR18, URZ ;  /* 0x000000ff00127c82 */ /* 0x000fe20008000000 */
[----:B------:R-:W-:Y:S01]  /*2e60*/  UMOV UR17, URZ ;  /* 0x000000ff00117c82 */ /* 0x000fe20008000000 */
[----:B------:R-:W-:Y:S01]  /*2e70*/  UMOV UR22, 0x0 ;  /* 0x0000000000167882 */ /* 0x000fe20000000000 */
[----:B------:R-:W-:Y:S01]  /*2e80*/  UMOV UR23, 0x82004a0 ;  /* 0x082004a000177882 */ /* 0x000fe20000000000 */
[----:B------:R-:W-:Y:S01]  /*2e90*/  UMOV UR20, 0x0 ;  /* 0x0000000000147882 */ /* 0x000fe20000000000 */
[----:B------:R-:W-:Y:S01]  /*2ea0*/  UMOV UR21, 0x82004a0 ;  /* 0x082004a000157882 */ /* 0x000fe20000000000 */
[----:B--2---:R-:W-:Y:S01]  /*2eb0*/  ULEA UR6, UR6, UR4, 0x18 ;  /* 0x0000000406067291 */ /* 0x004fe2000f8ec0ff */
[----:B------:R-:W2:Y:S03]  /*2ec0*/  LDCU UR4, c[0x0][0x38c] ;  /* 0x00007180ff0477ac */ /* 0x000ea60008000800 */
[----:B------:R-:W-:-:S02]  /*2ed0*/  UIADD3 UR11, UPT, UPT, UR6, 0x8400, URZ ;  /* 0x00008400060b7890 */ /* 0x000fc4000fffe0ff */
[----:B----4-:R-:W-:-:S03]  /*2ee0*/  UIADD3 UR7, UPT, UPT, UR7, 0x3f, URZ ;  /* 0x0000003f07077890 */ /* 0x010fc6000fffe0ff */
[----:B-1----:R-:W1:Y:S01]  /*2ef0*/  LDS R0, [UR6+0x140] ;  /* 0x00014006ff007984 */ /* 0x002e620008000800 */
[----:B------:R-:W-:Y:S02]  /*2f00*/  UIADD3 UR12, UPT, UPT, UR6, 0x14400, URZ ;  /* 0x00014400060c7890 */ /* 0x000fe4000fffe0ff */
[----:B------:R-:W-:Y:S02]  /*2f10*/  USHF.R.S32.HI UR5, URZ, 0x1f, UR7 ;  /* 0x0000001fff057899 */ /* 0x000fe40008011407 */
[----:B------:R-:W-:Y:S02]  /*2f20*/  USHF.R.U32.HI UR11, URZ, 0x4, UR11 ;  /* 0x00000004ff0b7899 */ /* 0x000fe4000801160b */
[----:B------:R-:W-:Y:S02]  /*2f30*/  ULEA.HI UR5, UR5, UR7, URZ, 0x6 ;  /* 0x0000000705057291 */ /* 0x000fe4000f8f30ff */
[----:B------:R-:W-:Y:S02]  /*2f40*/  USHF.R.U32.HI UR12, URZ, 0x4, UR12 ;  /* 0x00000004ff0c7899 */ /* 0x000fe4000801160c */
[----:B------:R-:W-:-:S02]  /*2f50*/  USHF.R.S32.HI UR5, URZ, 0x6, UR5 ;  /* 0x00000006ff057899 */ /* 0x000fc40008011405 */
[----:B------:R-:W-:Y:S02]  /*2f60*/  ULOP3.LUT UR11, UR11, 0x3fff, URZ, 0xc0, !UPT ;  /* 0x00003fff0b0b7892 */ /* 0x000fe4000f8ec0ff */
[----:B------:R-:W-:Y:S02]  /*2f70*/  UISETP.LT.AND UP0, UPT, UR5, 0x1, UPT ;  /* 0x000000010500788c */ /* 0x000fe4000bf01270 */
[----:B------:R-:W-:Y:S02]  /*2f80*/  ULOP3.LUT UR12, UR12, 0x3fff, URZ, 0xc0, !UPT ;  /* 0x00003fff0c0c7892 */ /* 0x000fe4000f8ec0ff */
[----:B------:R-:W-:Y:S02]  /*2f90*/  USEL UR10, UR5, 0x1, !UP0 ;  /* 0x00000001050a7887 */ /* 0x000fe4000c000000 */
[----:B------:R-:W-:Y:S02]  /*2fa0*/  ULOP3.LUT UR11, UR11, 0x10000, URZ, 0xfc, !UPT ;  /* 0x000100000b0b7892 */ /* 0x000fe4000f8efcff */
[----:B------:R-:W-:-:S02]  /*2fb0*/  ULOP3.LUT UR12, UR12, 0x10000, URZ, 0xfc, !UPT ;  /* 0x000100000c0c7892 */ /* 0x000fc4000f8efcff */
[----:B------:R-:W-:Y:S02]  /*2fc0*/  UIADD3 UR10, UPT, UPT, -UR10, URZ, URZ ;  /* 0x000000ff0a0a7290 */ /* 0x000fe4000fffe1ff */
[----:B--2---:R-:W-:Y:S01]  /*2fd0*/  UISETP.GE.AND UP3, UPT, UR4, 0x1, UPT ;  /* 0x000000010400788c */ /* 0x004fe2000bf66270 */
[----:B-1----:R-:W-:-:S15]  /*2fe0*/  R2UR UR19, R0 ;  /* 0x00000000001372ca */ /* 0x002fde00000e0000 */
.L_x_61:
[----:B------:R-:W-:Y:S02]  /*2ff0*/  LEA R0, R10, UR6, 0x3 ;  /* 0x000000060a007c11 */ /* 0x000fe4000f8e18ff */
[----:B------:R-:W-:Y:S02]  /*3000*/  SHF.L.U32 R5, R9, 0x1f, RZ ;  /* 0x0000001f09057819 */ /* 0x000fe400000006ff */
[----:B------:R-:W-:Y:S01]  /*3010*/  PLOP3.LUT P0, PT, PT, PT, UP3, 0x80, 0x8 ;  /* 0x000000000008781c */ /* 0x000fe20003f0f038 */
[----:B------:R-:W-:Y:S01]  /*3020*/  VIADD R3, R0, 0xa0 ;  /* 0x000000a000037836 */ /* 0x000fe20000000000 */
[----:B-1----:R-:W1:Y:S02]  /*3030*/  SYNCS.PHASECHK.TRANS64.TRYWAIT P1, [R0+URZ+0x90], R5 ;  /* 0x00009005000075a7 */ /* 0x002e6400080211ff */
[----:B-1--4-:R-:W-:Y:S09]  /*3040*/  @!P1 BRA `(.L_x_55) ;  /* 0x0000005400f09947 */ /* 0x012ff20003800000 */
.L_x_126:
[----:B------:R-:W-:Y:S01]  /*3050*/  LEA R4, R10, UR6, 0x4 ;  /* 0x000000060a047c11 */ /* 0x000fe2000f8e20ff */
[----:B------:R-:W-:Y:S01]  /*3060*/  @UP3 ULEA UR4, UR17, UR6, 0x3 ;  /* 0x0000000611043291 */ /* 0x000fe2000f8e18ff */
[----:B------:R-:W-:Y:S01]  /*3070*/  PLOP3.LUT P2, PT, PT, PT, PT, 0x80, 0x8 ;  /* 0x000000000008781c */ /* 0x000fe20003f4f070 */
[----:B------:R-:W-:Y:S01]  /*3080*/  ULEA UR8, UR18, UR6, 0x3 ;  /* 0x0000000612087291 */ /* 0x000fe2000f8e18ff */
[----:B------:R-:W-:Y:S01]  /*3090*/  PRMT R3, RZ, 0x654, R3 ;  /* 0x00000654ff037816 */ /* 0x000fe20000000003 */
[----:B------:R-:W-:Y:S01]  /*30a0*/  ULEA UR9, UR18, UR19, 0x7 ;  /* 0x0000001312097291 */ /* 0x000fe2000f8e38ff */
[----:B-1----:R-:W1:Y:S01]  /*30b0*/  LDS.128 R4, [R4+0x120] ;  /* 0x0001200004047984 */ /* 0x002e620000000c00 */
[----:B------:R-:W-:Y:S02]  /*30c0*/  @P0 SHF.L.U32 R2, R8, 0x1f, RZ ;  /* 0x0000001f08020819 */ /* 0x000fe400000006ff */
[----:B------:R-:W-:Y:S01]  /*30d0*/  SHF.L.U32 R0, R11, 0x1f, RZ ;  /* 0x0000001f0b007819 */ /* 0x000fe200000006ff */
[----:B------:R-:W-:Y:S01]  /*30e0*/  @!PT LDS RZ, [RZ] ;  /* 0x00000000fffff984 */ /* 0x000fe20000000800 */
[----:B------:R-:W-:Y:S01]  /*30f0*/  @!PT LDS RZ, [RZ] ;  /* 0x00000000fffff984 */ /* 0x000fe20000000800 */
[----:B------:R-:W-:Y:S01]  /*3100*/  @!PT LDS RZ, [RZ] ;  /* 0x00000000fffff984 */ /* 0x000fe20000000800 */
[----:B------:R-:W-:Y:S01]  /*3110*/  @!PT LDS RZ, [RZ] ;  /* 0x00000000fffff984 */ /* 0x000fe20000000800 */
[----:B------:R2:W-:Y:S06]  /*3120*/  MEMBAR.ALL.CTA ;  /* 0x0000000000007992 */ /* 0x0005ec0000008000 */
[----:B--2---:R-:W2:Y:S02]  /*3130*/  FENCE.VIEW.ASYNC.S ;  /* 0x00000000000073c6 */ /* 0x004ea40000000000 */
[----:B--2---:R2:W-:Y:S01]  /*3140*/  SYNCS.ARRIVE.TRANS64.RED.A1T0 RZ, [R3+URZ], RZ ;  /* 0x000000ff03ff79a7 */ /* 0x0045e200081004ff */
[----:B------:R2:W4:Y:S01]  /*3150*/  @P0 SYNCS.PHASECHK.TRANS64.TRYWAIT P2, [UR4], R2 ;  /* 0x00000002ff0005a7 */ /* 0x0005220008041104 */
[----:B-1----:R-:W-:Y:S01]  /*3160*/  LOP3.LUT P1, RZ, R6, 0x1, RZ, 0xc0, !PT ;  /* 0x0000000106ff7812 */ /* 0x002fe2000782c0ff */
[----:B------:R-:W1:Y:S02]  /*3170*/  SYNCS.PHASECHK.TRANS64.TRYWAIT P0, [UR8+0xd0], R0 ;  /* 0x0000d000ff0075a7 */ /* 0x000e640008001108 */
[----:B-12-4-:R-:W-:Y:S10]  /*3180*/  @!P0 BRA `(.L_x_56) ;  /* 0x0000005400b48947 */ /* 0x016ff40003800000 */
.L_x_128:
[----:B------:R-:W-:Y:S01]  /*3190*/  IADD3 R10, PT, PT, R10, 0x1, RZ ;  /* 0x000000010a0a7810 */ /* 0x000fe20007ffe0ff */
[----:B------:R-:W-:Y:S06]  /*31a0*/  BRA.U !UP3, `(.L_x_57) ;  /* 0x000000010b987547 */ /* 0x000fec000b800000 */
[----:B------:R-:W-:Y:S01]  /*31b0*/  UPLOP3.LUT UP4, UPT, UPT, UPT, UPT, 0x40, 0x4 ;  /* 0x000000000004789c */ /* 0x000fe20003f8e870 */
[----:B------:R-:W-:Y:S01]  /*31c0*/  UMOV UR16, UR10 ;  /* 0x0000000a00107c82 */ /* 0x000fe20008000000 */
[----:B------:R-:W-:Y:S01]  /*31d0*/  UMOV UR15, UR5 ;  /* 0x00000005000f7c82 */ /* 0x000fe20008000000 */
[----:B------:R-:W-:-:S08]  /*31e0*/  UMOV UR14, UR17 ;  /* 0x00000011000e7c82 */ /* 0x000fd00008000000 */
.L_x_60:
[----:B------:R-:W-:Y:S02]  /*31f0*/  UIADD3 UR16, UPT, UPT, UR16, 0x1, URZ ;  /* 0x0000000110107890 */ /* 0x000fe4000fffe0ff */
[----:B--2---:R-:W-:Y:S02]  /*3200*/  ULEA UR7, UR14, UR6, 0x3 ;  /* 0x000000060e077291 */ /* 0x004fe4000f8e18ff */
[----:B------:R-:W-:Y:S01]  /*3210*/  UISETP.NE.AND UP0, UPT, UR16, URZ, UPT ;  /* 0x000000ff1000728c */ /* 0x000fe2000bf05270 */
[----:B----4-:R-:W-:Y:S10]  /*3220*/  @P2 BRA `(.L_x_58) ;  /* 0x00000000000c2947 */ /* 0x010ff40003800000 */
[----:B-1----:R-:W-:Y:S04]  /*3230*/  SHF.L.U32 R3, R8, 0x1f, RZ ;  /* 0x0000001f08037819 */ /* 0x002fe800000006ff */
[----:B------:R-:W1:Y:S02]  /*3240*/  SYNCS.PHASECHK.TRANS64.TRYWAIT P0, [UR7], R3 ;  /* 0x00000003ff0075a7 */ /* 0x000e640008001107 */
[----:B-1----:R-:W-:Y:S05]  /*3250*/  @!P0 BRA `(.L_x_59) ;  /* 0x0000005400988947 */ /* 0x002fea0003800000 */
.L_x_58:
[----:B------:R-:W-:Y:S01]  /*3260*/  UISETP.NE.AND UP1, UPT, UR15, 0x1, UPT ;  /* 0x000000010f00788c */ /* 0x000fe2000bf25270 */
[----:B------:R-:W-:Y:S01]  /*3270*/  PLOP3.LUT P2, PT, PT, PT, PT, 0x80, 0x8 ;  /* 0x000000000008781c */ /* 0x000fe20003f4f070 */
[----:B------:R-:W-:Y:S02]  /*3280*/  UIADD3 UR17, UPT, UPT, UR14, 0x1, URZ ;  /* 0x000000010e117890 */ /* 0x000fe4000fffe0ff */
[----:B------:R-:W-:Y:S02]  /*3290*/  ULEA UR24, UR14, UR12, 0x9 ;  /* 0x0000000c0e187291 */ /* 0x000fe4000f8e48ff */
[----:B------:R-:W-:Y:S01]  /*32a0*/  UISETP.NE.AND UP2, UPT, UR17, 0x6, UPT ;  /* 0x000000061100788c */ /* 0x000fe2000bf45270 */
[----:B------:R-:W-:Y:S01]  /*32b0*/  PLOP3.LUT P0, PT, PT, PT, UP1, 0x80, 0x8 ;  /* 0x000000000008781c */ /* 0x000fe20003f0f018 */
[----:B------:R-:W-:Y:S02]  /*32c0*/  ULEA UR26, UR14, UR11, 0x9 ;  /* 0x0000000b0e1a7291 */ /* 0x000fe4000f8e48ff */
[----:B------:R-:W-:Y:S02]  /*32d0*/  USEL UR13, URZ, 0x1, UP2 ;  /* 0x00000001ff0d7887 */ /* 0x000fe40009000000 */
[----:B------:R-:W-:Y:S02]  /*32e0*/  USEL UR17, UR17, URZ, UP2 ;  /* 0x000000ff11117287 */ /* 0x000fe40009000000 */
[----:B------:R-:W-:Y:S02]  /*32f0*/  UIADD3 UR30, UPT, UPT, UR24, 0x2, URZ ;  /* 0x00000002181e7890 */ /* 0x000fe4000fffe0ff */
[----:B------:R-:W-:Y:S01]  /*3300*/  @UP1 ULEA UR4, UR17, UR6, 0x3 ;  /* 0x0000000611041291 */ /* 0x000fe2000f8e18ff */
[----:B------:R-:W-:Y:S01]  /*3310*/  LOP3.LUT R8, R8, UR13, RZ, 0x3c, !PT ;  /* 0x0000000d08087c12 */ /* 0x000fe2000f8e3cff */
[----:B------:R-:W-:Y:S02]  /*3320*/  UIADD3 UR28, UPT, UPT, UR26, 0x2, URZ ;  /* 0x000000021a1c7890 */ /* 0x000fe4000fffe0ff */
[----:B------:R-:W-:Y:S01]  /*3330*/  UIADD3 UR7, UPT, UPT, UR7, 0x30, URZ ;  /* 0x0000003007077890 */ /* 0x000fe2000fffe0ff */
[----:B-1----:R-:W-:Y:S01]  /*3340*/  @P0 SHF.L.U32 R0, R8, 0x1f, RZ ;  /* 0x0000001f08000819 */ /* 0x002fe200000006ff */
[----:B------:R-:W-:Y:S01]  /*3350*/  UMOV UR25, 0x80004020 ;  /* 0x8000402000197882 */ /* 0x000fe20000000000 */
[----:B------:R-:W-:Y:S01]  /*3360*/  UMOV UR27, 0x80004020 ;  /* 0x80004020001b7882 */ /* 0x000fe20000000000 */
[----:B------:R-:W-:Y:S01]  /*3370*/  UMOV UR31, 0x80004020 ;  /* 0x80004020001f7882 */ /* 0x000fe20000000000 */
[----:B------:R2:W4:Y:S01]  /*3380*/  @P0 SYNCS.PHASECHK.TRANS64.TRYWAIT P2, [UR4], R0 ;  /* 0x00000000ff0005a7 */ /* 0x0005220008041104 */
[----:B------:R-:W-:Y:S01]  /*3390*/  UIADD3 UR15, UPT, UPT, UR15, -0x1, URZ ;  /* 0xffffffff0f0f7890 */ /* 0x000fe2000fffe0ff */
[----:B------:R2:W-:Y:S01]  /*33a0*/  UTCIMMA gdesc[UR26], gdesc[UR24], tmem[UR9], tmem[UR22], idesc[UR23], UP4 ;  /* 0x00ff16181a0075ea */ /* 0x0005e2000a000109 */
[----:B------:R-:W-:Y:S01]  /*33b0*/  UPLOP3.LUT UP4, UPT, UPT, UPT, UPT, 0x80, 0x8 ;  /* 0x000000000008789c */ /* 0x000fe20003f8f070 */
[----:B------:R-:W-:Y:S01]  /*33c0*/  UMOV UR29, 0x80004020 ;  /* 0x80004020001d7882 */ /* 0x000fe20000000000 */
[----:B------:R-:W-:Y:S01]  /*33d0*/  UMOV UR14, UR17 ;  /* 0x00000011000e7c82 */ /* 0x000fe20008000000 */
[----:B------:R2:W-:Y:S01]  /*33e0*/  UTCIMMA gdesc[UR28], gdesc[UR30], tmem[UR9], tmem[UR20], idesc[UR21], UPT ;  /* 0x00ff141e1c0075ea */ /* 0x0005e2000b800109 */
[----:B------:R2:W-:Y:S01]  /*33f0*/  UTCBAR [UR7], URZ ;  /* 0x000000ff070073e9 */ /* 0x0005e200080000ff */
[----:B------:R-:W-:Y:S06]  /*3400*/  BRA.U UP0, `(.L_x_60) ;  /* 0xfffffffd00787547 */ /* 0x000fec000b83ffff */
.L_x_57:
[----:B------:R-:W-:Y:S01]  /*3410*/  UIADD3 UR18, UPT, UPT, UR18, 0x1, URZ ;  /* 0x0000000112127890 */ /* 0x000fe2000fffe0ff */
[C---:B------:R-:W-:Y:S01]  /*3420*/  ISETP.NE.AND P0, PT, R10.reuse, 0x2, PT ;  /* 0x000000020a00780c */ /* 0x040fe20003f05270 */
[----:B------:R-:W-:Y:S02]  /*3430*/  UIADD3 UR8, UPT, UPT, UR8, 0xb0, URZ ;  /* 0x000000b008087890 */ /* 0x000fe4000fffe0ff */
[----:B------:R-:W-:Y:S01]  /*3440*/  UISETP.NE.AND UP0, UPT, UR18, 0x4, UPT ;  /* 0x000000041200788c */ /* 0x000fe2000bf05270 */
[----:B-12---:R-:W-:Y:S02]  /*3450*/  SEL R0, RZ, 0x1, P0 ;  /* 0x00000001ff007807 */ /* 0x006fe40000000000 */
[----:B------:R-:W-:Y:S01]  /*3460*/  SEL R10, R10, RZ, P0 ;  /* 0x000000ff0a0a7207 */ /* 0x000fe20000000000 */
[----:B------:R-:W-:Y:S01]  /*3470*/  USEL UR4, URZ, 0x1, UP0 ;  /* 0x00000001ff047887 */ /* 0x000fe20008000000 */
[----:B------:R-:W-:Y:S01]  /*3480*/  LOP3.LUT R9, R9, R0, RZ, 0x3c, !PT ;  /* 0x0000000009097212 */ /* 0x000fe200078e3cff */
[----:B------:R-:W-:Y:S01]  /*3490*/  USEL UR18, UR18, URZ, UP0 ;  /* 0x000000ff12127287 */ /* 0x000fe20008000000 */
[----:B------:R1:W-:Y:S03]  /*34a0*/  UTCBAR [UR8], URZ ;  /* 0x000000ff080073e9 */ /* 0x0003e600080000ff */
[----:B------:R-:W-:Y:S01]  /*34b0*/  LOP3.LUT R11, R11, UR4, RZ, 0x3c, !PT ;  /* 0x000000040b0b7c12 */ /* 0x000fe2000f8e3cff */
[----:B------:R-:W-:Y:S07]  /*34c0*/  @P1 BRA `(.L_x_61) ;  /* 0xfffffff800c81947 */ /* 0x000fee000383ffff */
[----:B------:R-:W2:Y:S01]  /*34d0*/  S2UR UR4, SR_CgaCtaId ;  /* 0x00000000000479c3 */ /* 0x000ea20000008800 */
[----:B------:R-:W-:Y:S01]  /*34e0*/  ELECT P0, URZ, PT ;  /* 0x0000000000ff782f */ /* 0x000fe20003800000 */
[----:B------:R-:W-:Y:S01]  /*34f0*/  IMAD.MOV.U32 R0, RZ, RZ, 0x1 ;  /* 0x00000001ff007424 */ /* 0x000fe200078e00ff */
[----:B------:R-:W-:Y:S01]  /*3500*/  UIADD3 UR6, UPT, UPT, UR6, 0xd0, URZ ;  /* 0x000000d006067890 */ /* 0x000fe2000fffe0ff */
[----:B------:R-:W-:Y:S01]  /*3510*/  SHF.L.U32 R3, R11, 0x1f, RZ ;  /* 0x0000001f0b037819 */ /* 0x000fe200000006ff */
[----:B------:R-:W-:-:S03]  /*3520*/  UMOV UR5, 0x40 ;  /* 0x0000004000057882 */ /* 0x000fc60000000000 */
[----:B------:R-:W-:Y:S01]  /*3530*/  UVIRTCOUNT.DEALLOC.SMPOOL 0x80 ;  /* 0x000000800000784c */ /* 0x000fe20000000000 */
[----:B--2---:R-:W-:Y:S02]  /*3540*/  ULEA UR4, UR4, UR5, 0x18 ;  /* 0x0000000504047291 */ /* 0x004fe4000f8ec0ff */
[----:B------:R-:W-:-:S07]  /*3550*/  ULEA UR5, UR18, UR6, 0x3 ;  /* 0x0000000612057291 */ /* 0x000fce000f8e18ff */
[----:B------:R2:W-:Y:S02]  /*3560*/  @P0 STS.U8 [UR4+0x1c], R0 ;  /* 0x00001c00ff000988 */ /* 0x0005e40008000004 */
[----:B------:R-:W3:Y:S02]  /*3570*/  SYNCS.PHASECHK.TRANS64.TRYWAIT P0, [UR5], R3 ;  /* 0x00000003ff0075a7 */ /* 0x000ee40008001105 */
[----:B--23--:R-:W-:Y:S05]  /*3580*/  @!P0 BRA `(.L_x_62) ;  /* 0x0000005000e48947 */ /* 0x00cfea0003800000 */
.L_x_131:
[----:B------:R-:W-:-:S04]  /*3590*/  UIADD3 UR7, UPT, UPT, UR18, 0x1, URZ ;  /* 0x0000000112077890 */ /* 0x000fc8000fffe0ff */
[----:B------:R-:W-:-:S04]  /*35a0*/  UISETP.NE.AND UP0, UPT, UR7, 0x4, UPT ;  /* 0x000000040700788c */ /* 0x000fc8000bf05270 */
[----:B-1----:R-:W-:Y:S02]  /*35b0*/  USEL UR8, URZ, 0x1, UP0 ;  /* 0x00000001ff087887 */ /* 0x002fe40008000000 */
[----:B------:R-:W-:-:S04]  /*35c0*/  USEL UR7, UR7, URZ, UP0 ;  /* 0x000000ff07077287 */ /* 0x000fc80008000000 */
[----:B------:R-:W-:Y:S01]  /*35d0*/  ULEA UR5, UR7, UR6, 0x3 ;  /* 0x0000000607057291 */ /* 0x000fe2000f8e18ff */
[----:B------:R-:W-:-:S04]  /*35e0*/  LOP3.LUT R2, R11, UR8, RZ, 0x3c, !PT ;  /* 0x000000080b027c12 */ /* 0x000fc8000f8e3cff */
[----:B--2---:R-:W-:-:S04]  /*35f0*/  SHF.L.U32 R3, R2, 0x1f, RZ ;  /* 0x0000001f02037819 */ /* 0x004fc800000006ff */
[----:B------:R-:W1:Y:S02]  /*3600*/  SYNCS.PHASECHK.TRANS64.TRYWAIT P0, [UR5], R3 ;  /* 0x00000003ff0075a7 */ /* 0x000e640008001105 */
[----:B-1----:R-:W-:Y:S05]  /*3610*/  @!P0 BRA `(.L_x_63) ;  /* 0x0000005000d88947 */ /* 0x002fea0003800000 */
.L_x_133:
        /* <DEDUP_REMOVED lines=9> */
.L_x_135:
[----:B------:R-:W-:-:S04]  /*36b0*/  UIADD3 UR7, UPT, UPT, UR7, 0x1, URZ ;  /* 0x0000000107077890 */ /* 0x000fc8000fffe0ff */
[----:B------:R-:W-:-:S04]  /*36c0*/  UISETP.NE.AND UP0, UPT, UR7, 0x4, UPT ;  /* 0x000000040700788c */ /* 0x000fc8000bf05270 */
[----:B------:R-:W-:Y:S02]  /*36d0*/  USEL UR5, URZ, 0x1, UP0 ;  /* 0x00000001ff057887 */ /* 0x000fe40008000000 */
[----:B------:R-:W-:-:S04]  /*36e0*/  USEL UR7, UR7, URZ, UP0 ;  /* 0x000000ff07077287 */ /* 0x000fc80008000000 */
[----:B------:R-:W-:Y:S01]  /*36f0*/  ULEA UR7, UR7, UR6, 0x3 ;  /* 0x0000000607077291 */ /* 0x000fe2000f8e18ff */
[----:B-1----:R-:W-:-:S04]  /*3700*/  LOP3.LUT R3, R2, UR5, RZ, 0x3c, !PT ;  /* 0x0000000502037c12 */ /* 0x002fc8000f8e3cff */
[----:B------:R-:W-:-:S04]  /*3710*/  SHF.L.U32 R3, R3, 0x1f, RZ ;  /* 0x0000001f03037819 */ /* 0x000fc800000006ff */
[----:B------:R-:W1:Y:S02]  /*3720*/  SYNCS.PHASECHK.TRANS64.TRYWAIT P0, [UR7], R3 ;  /* 0x00000003ff0075a7 */ /* 0x000e640008001107 */
[----:B-1----:R-:W-:Y:S05]  /*3730*/  @!P0 BRA `(.L_x_65) ;  /* 0x0000005000c08947 */ /* 0x002fea0003800000 */
.L_x_137:
[----:B------:R-:W-:Y:S01]  /*3740*/  NOP ;  /* 0x0000000000007918 */ /* 0x000fe20000000000 */
[----:B-1----:R-:W1:Y:S01]  /*3750*/  LDS R0, [UR4+0x14] ;  /* 0x00001404ff007984 */ /* 0x002e620008000800 */
[----:B------:R-:W-:Y:S01]  /*3760*/  ULOP3.LUT UR6, UR19, 0xffff, URZ, 0xc0, !UPT ;  /* 0x0000ffff13067892 */ /* 0x000fe2000f8ec0ff */
[----:B------:R-:W-:Y:S01]  /*3770*/  UMOV UR8, 0xffff ;  /* 0x0000ffff00087882 */ /* 0x000fe20000000000 */
[----:B------:R-:W-:Y:S02]  /*3780*/  UMOV UR5, 0x1 ;  /* 0x0000000100057882 */ /* 0x000fe40000000000 */
[----:B------:R-:W-:-:S04]  /*3790*/  USHF.R.U32.HI UR6, URZ, 0x5, UR6 ;  /* 0x00000005ff067899 */ /* 0x000fc80008011606 */
[----:B------:R-:W-:Y:S02]  /*37a0*/  USHF.L.U32 UR8, UR8, UR6, URZ ;  /* 0x0000000608087299 */ /* 0x000fe400080006ff */
[----:B------:R-:W-:-:S04]  /*37b0*/  USHF.L.U32 UR5, UR5, UR6, URZ ;  /* 0x0000000605057299 */ /* 0x000fc800080006ff */
[----:B-1----:R-:W-:-:S04]  /*37c0*/  LOP3.LUT R0, R0, UR8, RZ, 0xc0, !PT ;  /* 0x0000000800007c12 */ /* 0x002fc8000f8ec0ff */
[----:B------:R-:W-:-:S13]  /*37d0*/  ISETP.NE.AND P0, PT, R0, UR8, PT ;  /* 0x0000000800007c0c */ /* 0x000fda000bf05270 */
[----:B------:R-:W-:Y:S05]  /*37e0*/  @P0 BRA `(.L_x_66) ;  /* 0x0000000000580947 */ /* 0x000fea0003800000 */
[----:B------:R-:W1:Y:S02]  /*37f0*/  LDS R0, [UR4+0x18] ;  /* 0x00001804ff007984 */ /* 0x000e640008000800 */
[----:B-1----:R-:W-:-:S04]  /*3800*/  LOP3.LUT R0, R0, UR5, RZ, 0xc0, !PT ;  /* 0x0000000500007c12 */ /* 0x002fc8000f8ec0ff */
[----:B------:R-:W-:-:S13]  /*3810*/  ISETP.NE.AND P0, PT, R0, UR5, PT ;  /* 0x0000000500007c0c */ /* 0x000fda000bf05270 */
[----:B------:R-:W-:Y:S05]  /*3820*/  @P0 BRA `(.L_x_67) ;  /* 0x00000000003c0947 */ /* 0x000fea0003800000 */
[----:B------:R-:W1:Y:S01]  /*3830*/  S2R R2, SR_LANEID ;  /* 0x0000000000027919 */ /* 0x000e620000000000 */
[----:B------:R-:W-:Y:S01]  /*3840*/  ULOP3.LUT UR8, URZ, UR8, URZ, 0x33, !UPT ;  /* 0x00000008ff087292 */ /* 0x000fe2000f8e33ff */
[----:B------:R-:W-:Y:S01]  /*3850*/  LOP3.LUT R4, RZ, UR5, RZ, 0x33, !PT ;  /* 0x00000005ff047c12 */ /* 0x000fe2000f8e33ff */
[----:B------:R-:W-:Y:S02]  /*3860*/  VOTEU.ANY UR7, UPT, PT ;  /* 0x0000000000077886 */ /* 0x000fe400038e0100 */
[----:B------:R-:W-:Y:S01]  /*3870*/  UFLO.U32 UR7, UR7 ;  /* 0x00000007000772bd */ /* 0x000fe200080e0000 */
[----:B------:R-:W2:Y:S01]  /*3880*/  REDUX UR5, R4 ;  /* 0x00000000040573c4 */ /* 0x000ea20000000000 */
[----:B------:R-:W-:-:S06]  /*3890*/  IMAD.U32 R0, RZ, RZ, UR8 ;  /* 0x00000008ff007e24 */ /* 0x000fcc000f8e00ff */
[----:B------:R3:W-:Y:S01]  /*38a0*/  UTCATOMSWS.AND URZ, UR8 ;  /* 0x0000000800ff79e3 */ /* 0x0007e20008000000 */
[----:B------:R-:W4:Y:S01]  /*38b0*/  REDUX UR6, R0 ;  /* 0x00000000000673c4 */ /* 0x000f220000000000 */
[----:B-1----:R-:W-:Y:S01]  /*38c0*/  ISETP.EQ.U32.AND P0, PT, R2, UR7, PT ;  /* 0x0000000702007c0c */ /* 0x002fe2000bf02070 */
[----:B--2---:R-:W-:Y:S01]  /*38d0*/  IMAD.U32 R2, RZ, RZ, UR5 ;  /* 0x00000005ff027e24 */ /* 0x004fe2000f8e00ff */
[----:B----4-:R-:W-:-:S11]  /*38e0*/  MOV R3, UR6 ;  /* 0x0000000600037c02 */ /* 0x010fd60008000f00 */
[----:B------:R3:W-:Y:S04]  /*38f0*/  @P0 ATOMS.AND RZ, [UR4+0x14], R3 ;  /* 0x00001403ffff098c */ /* 0x0007e8000a800004 */
[----:B------:R3:W-:Y:S01]  /*3900*/  @P0 ATOMS.AND RZ, [UR4+0x18], R2 ;  /* 0x00001802ffff098c */ /* 0x0007e2000a800004 */
[----:B------:R-:W-:Y:S05]  /*3910*/  BRA `(.L_x_68) ;  /* 0x0000000000147947 */ /* 0x000fea0003800000 */
.L_x_67:
[----:B------:R-:W-:Y:S02]  /*3920*/  MOV R2, 0x3940 ;  /* 0x0000394000027802 */ /* 0x000fe40000000f00 */
[----:B----45:R-:W-:Y:S05]  /*3930*/  CALL.REL.NOINC `($__internal_0_$__cuda_sm10x_tcgen05_guardrail_trap_col_being_dealloced_not_returned_by_alloc) ;  /* 0x00000054001c7944 */ /* 0x030fea0003c00000 */
[----:B------:R-:W-:Y:S05]  /*3940*/  BRA `(.L_x_68) ;  /* 0x0000000000087947 */ /* 0x000fea0003800000 */
.L_x_66:
[----:B------:R-:W-:Y:S02]  /*3950*/  MOV R2, 0x3970 ;  /* 0x0000397000027802 */ /* 0x000fe40000000f00 */
[----:B----45:R-:W-:Y:S05]  /*3960*/  CALL.REL.NOINC `($__internal_2_$__cuda_sm10x_tcgen05_guardrail_trap_unallocated_columns_being_dealloced) ;  /* 0x0000005400287944 */ /* 0x030fea0003c00000 */
.L_x_68:
[----:B------:R-:W-:Y:S01]  /*3970*/  NOP ;  /* 0x0000000000007918 */ /* 0x000fe20000000000 */
[----:B---3--:R-:W-:Y:S05]  /*3980*/  EXIT ;  /* 0x000000000000794d */ /* 0x008fea0003800000 */
.L_x_50:
[----:B------:R-:W-:-:S09]  /*3990*/  UISETP.NE.OR UP2, UPT, UR8, 0x3, !UP2 ;  /* 0x000000030800788c */ /* 0x000fd2000d745670 */
[----:B------:R-:W-:Y:S05]  /*39a0*/  BRA.U UP2, `(.L_x_69) ;  /* 0x0000000d02407547 */ /* 0x000fea000b800000 */
[----:B------:R-:W1:Y:S01]  /*39b0*/  LDC R0, c[0x0][0xb30] ;  /* 0x0002cc00ff007b82 */ /* 0x000e620000000800 */
[----:B------:R-:W2:Y:S01]  /*39c0*/  LDCU.64 UR8, c[0x0][0x888] ;  /* 0x00011100ff0877ac */ /* 0x000ea20008000a00 */
[----:B------:R-:W-:Y:S02]  /*39d0*/  HFMA2 R29, -RZ, RZ, 0, 0 ;  /* 0x00000000ff1d7431 */ /* 0x000fe400000001ff */
[----:B------:R-:W-:Y:S01]  /*39e0*/  IMAD.MOV.U32 R31, RZ, RZ, 0x1 ;  /* 0x00000001ff1f7424 */ /* 0x000fe200078e00ff */
[----:B------:R-:W-:Y:S01]  /*39f0*/  MOV R23, 0x2000 ;  /* 0x0000200000177802 */ /* 0x000fe20000000f00 */
[----:B------:R-:W4:Y:S01]  /*3a00*/  LDCU.64 UR4, c[0x0][0x890] ;  /* 0x00011200ff0477ac */ /* 0x000f220008000a00 */
[----:B------:R-:W-:Y:S01]  /*3a10*/  IMAD.MOV.U32 R30, RZ, RZ, RZ ;  /* 0x000000ffff1e7224 */ /* 0x000fe200078e00ff */
[----:B------:R-:W3:Y:S01]  /*3a20*/  LDC R19, c[0x0][0x370] ;  /* 0x0000dc00ff137b82 */ /* 0x000ee20000000800 */
[----:B------:R-:W-:Y:S01]  /*3a30*/  UMOV UR7, 0x400 ;  /* 0x0000040000077882 */ /* 0x000fe20000000000 */
[----:B------:R-:W-:-:S02]  /*3a40*/  UPLOP3.LUT UP1, UPT, UPT, UPT, UPT, 0x40, 0x4 ;  /* 0x000000000004789c */ /* 0x000fc40003f2e870 */
[----:B------:R-:W-:-:S04]  /*3a50*/  ULEA UR7, UR37, UR7, 0x18 ;  /* 0x0000000725077291 */ /* 0x000fc8000f8ec0ff */
[----:B------:R-:W3:Y:S01]  /*3a60*/  LDC R2, c[0x0][0xb0c] ;  /* 0x0002c300ff027b82 */ /* 0x000ee20000000800 */
[----:B------:R-:W-:Y:S02]  /*3a70*/  UIADD3 UR13, UPT, UPT, UR7, 0x68, URZ ;  /* 0x00000068070d7890 */ /* 0x000fe4000fffe0ff */
[----:B--2---:R-:W-:Y:S02]  /*3a80*/  UISETP.NE.U32.AND UP2, UPT, UR8, URZ, UPT ;  /* 0x000000ff0800728c */ /* 0x004fe4000bf45070 */
[----:B------:R-:W-:Y:S02]  /*3a90*/  UIADD3 UR17, UPT, UPT, UR7, 0x60, URZ ;  /* 0x0000006007117890 */ /* 0x000fe4000fffe0ff */
[----:B----4-:R-:W-:Y:S01]  /*3aa0*/  UISETP.NE.U32.AND UP3, UPT, UR4, URZ, UPT ;  /* 0x000000ff0400728c */ /* 0x010fe2000bf65070 */
[----:B------:R-:W2:Y:S01]  /*3ab0*/  LDC R18, c[0x0][0xb20] ;  /* 0x0002c800ff127b82 */ /* 0x000ea20000000800 */
[----:B-1----:R-:W-:Y:S01]  /*3ac0*/  ISETP.NE.AND P1, PT, R0, 0x1, PT ;  /* 0x000000010000780c */ /* 0x002fe20003f25270 */
[----:B------:R-:W-:-:S02]  /*3ad0*/  UISETP.NE.AND.EX UP2, UPT, UR9, URZ, UPT, UP2 ;  /* 0x000000ff0900728c */ /* 0x000fc4000bf45320 */
[----:B------:R-:W-:Y:S02]  /*3ae0*/  UPRMT UR13, UR37, 0x654, UR13 ;  /* 0x00000654250d7896 */ /* 0x000fe4000800000d */
[----:B------:R-:W-:Y:S02]  /*3af0*/  UISETP.NE.AND.EX UP3, UPT, UR5, URZ, UPT, UP3 ;  /* 0x000000ff0500728c */ /* 0x000fe4000bf65330 */
[----:B------:R-:W1:Y:S08]  /*3b00*/  LDC.64 R32, c[0x0][0x348] ;  /* 0x0000d200ff207b82 */ /* 0x000e700000000a00 */
[----:B------:R-:W4:Y:S08]  /*3b10*/  LDC.64 R16, c[0x0][0xb10] ;  /* 0x0002c400ff107b82 */ /* 0x000f300000000a00 */
[----:B------:R-:W1:Y:S08]  /*3b20*/  LDC.64 R6, c[0x0][0xb18] ;  /* 0x0002c600ff067b82 */ /* 0x000e700000000a00 */
[----:B------:R-:W1:Y:S08]  /*3b30*/  LDC.64 R4, c[0x0][0xb28] ;  /* 0x0002ca00ff047b82 */ /* 0x000e700000000a00 */
[----:B--23--:R-:W1:Y:S02]  /*3b40*/  LDC R22, c[0x0][0x374] ;  /* 0x0000dd00ff167b82 */ /* 0x00ce640000000800 */
.L_x_78:
[C---:B------:R-:W-:Y:S02]  /*3b50*/  LEA R0, R30.reuse, UR7, 0x3 ;  /* 0x000000071e007c11 */ /* 0x040fe4000f8e18ff */
[----:B------:R-:W-:Y:S02]  /*3b60*/  SHF.L.U32 R3, R29, 0x1f, RZ ;  /* 0x0000001f1d037819 */ /* 0x000fe400000006ff */
[----:B------:R-:W-:Y:S02]  /*3b70*/  LEA R24, R30, UR7, 0x4 ;  /* 0x000000071e187c11 */ /* 0x000fe4000f8e20ff */
[----:B--2---:R-:W2:Y:S02]  /*3b80*/  SYNCS.PHASECHK.TRANS64.TRYWAIT P0, [R0+URZ+0x90], R3 ;  /* 0x00009003000075a7 */ /* 0x004ea400080011ff */
[----:B--2---:R-:W-:Y:S05]  /*3b90*/  @!P0 BRA `(.L_x_70) ;  /* 0x0000004c00c08947 */ /* 0x004fea0003800000 */
.L_x_138:
[----:B------:R-:W-:Y:S01]  /*3ba0*/  ISETP.GE.AND P0, PT, R72, 0x1, PT ;  /* 0x000000014800780c */ /* 0x000fe20003f06270 */
[----:B------:R-:W3:Y:S01]  /*3bb0*/  LDS.128 R24, [R24+0x120] ;  /* 0x0001200018187984 */ /* 0x000ee20000000c00 */
[----:B--2---:R-:W-:Y:S01]  /*3bc0*/  VIADD R0, R0, 0xa0 ;  /* 0x000000a000007836 */ /* 0x004fe20000000000 */
[----:B------:R-:W-:Y:S01]  /*3bd0*/  @!PT LDS RZ, [RZ] ;  /* 0x00000000fffff984 */ /* 0x000fe20000000800 */
[----:B------:R-:W-:Y:S01]  /*3be0*/  @!PT LDS RZ, [RZ] ;  /* 0x00000000fffff984 */ /* 0x000fe20000000800 */
[----:B------:R-:W-:Y:S01]  /*3bf0*/  @!PT LDS RZ, [RZ] ;  /* 0x00000000fffff984 */ /* 0x000fe20000000800 */
[----:B------:R-:W-:Y:S01]  /*3c00*/  @!PT LDS RZ, [RZ] ;  /* 0x00000000fffff984 */ /* 0x000fe20000000800 */
[----:B------:R2:W-:Y:S06]  /*3c10*/  MEMBAR.ALL.CTA ;  /* 0x0000000000007992 */ /* 0x0005ec0000008000 */
[----:B--2---:R-:W2:Y:S01]  /*3c20*/  FENCE.VIEW.ASYNC.S ;  /* 0x00000000000073c6 */ /* 0x004ea20000000000 */
[----:B------:R-:W-:Y:S04]  /*3c30*/  PRMT R0, RZ, 0x654, R0 ;  /* 0x00000654ff007816 */ /* 0x000fe80000000000 */
[----:B--2---:R2:W-:Y:S01]  /*3c40*/  SYNCS.ARRIVE.TRANS64.RED.A1T0 RZ, [R0+URZ], RZ ;  /* 0x000000ff00ff79a7 */ /* 0x0045e200081004ff */
[----:B---3--:R-:W-:Y:S11]  /*3c50*/  LOP3.LUT P3, RZ, R26, 0x1, RZ, 0xc0, !PT ;  /* 0x000000011aff7812 */ /* 0x008ff6000786c0ff */
[----:B------:R-:W-:Y:S02]  /*3c60*/  @!UPT UIADD3 URZ, UPT, UPT, URZ, URZ, URZ ;  /* 0x000000fffffff290 */ /* 0x000fe4000fffe0ff */
[----:B------:R-:W-:Y:S02]  /*3c70*/  @P3 MOV R13, R24 ;  /* 0x00000018000d3202 */ /* 0x000fe40000000f00 */
[----:B------:R-:W-:Y:S01]  /*3c80*/  @P3 LOP3.LUT R8, R25, 0xffff, RZ, 0xc0, !PT ;  /* 0x0000ffff19083812 */ /* 0x000fe200078ec0ff */
[----:B--2---:R-:W-:Y:S06]  /*3c90*/  @!P0 BRA `(.L_x_71) ;  /* 0x0000000000a48947 */ /* 0x004fec0003800000 */
[----:B-1----:R-:W-:Y:S01]  /*3ca0*/  IMAD.HI.U32 R35, R22, R7, RZ ;  /* 0x0000000716237227 */ /* 0x002fe200078e00ff */
[----:B------:R-:W-:Y:S02]  /*3cb0*/  ISETP.NE.AND P0, PT, R6, 0x1, PT ;  /* 0x000000010600780c */ /* 0x000fe40003f05270 */
[----:B------:R-:W-:Y:S01]  /*3cc0*/  ISETP.NE.AND P2, PT, R72, 0x1, PT ;  /* 0x000000014800780c */ /* 0x000fe20003f45270 */
[----:B----4-:R-:W-:Y:S01]  /*3cd0*/  IMAD.HI.U32 R34, R19, R16, RZ ;  /* 0x0000001013227227 */ /* 0x010fe200078e00ff */
[----:B------:R-:W-:Y:S02]  /*3ce0*/  SHF.R.U32.HI R35, RZ, R18, R35 ;  /* 0x00000012ff237219 */ /* 0x000fe40000011623 */
[----:B------:R-:W-:Y:S01]  /*3cf0*/  ISETP.NE.AND P4, PT, R2, 0x1, PT ;  /* 0x000000010200780c */ /* 0x000fe20003f85270 */
[----:B------:R-:W-:Y:S01]  /*3d00*/  IMAD.HI.U32 R36, R13, R16, RZ ;  /* 0x000000100d247227 */ /* 0x000fe200078e00ff */
[----:B------:R-:W-:Y:S02]  /*3d10*/  SHF.R.U32.HI R34, RZ, R17, R34 ;  /* 0x00000011ff227219 */ /* 0x000fe40000011622 */
[----:B------:R-:W-:Y:S01]  /*3d20*/  SEL R3, R22, R35, !P0 ;  /* 0x0000002316037207 */ /* 0x000fe20004000000 */
[C---:B------:R-:W-:Y:S01]  /*3d30*/  IMAD.HI.U32 R35, R8.reuse, R7, RZ ;  /* 0x0000000708237227 */ /* 0x040fe200078e00ff */
[----:B------:R-:W-:Y:S02]  /*3d40*/  SEL R11, R19, R34, !P4 ;  /* 0x00000022130b7207 */ /* 0x000fe40006000000 */
[----:B------:R-:W-:Y:S01]  /*3d50*/  SHF.R.U32.HI R36, RZ, R17, R36 ;  /* 0x00000011ff247219 */ /* 0x000fe20000011624 */
[----:B------:R-:W-:Y:S01]  /*3d60*/  IMAD.HI.U32 R38, R3, R4, RZ ;  /* 0x0000000403267227 */ /* 0x000fe200078e00ff */
[----:B------:R-:W-:Y:S03]  /*3d70*/  SHF.R.U32.HI R35, RZ, R18, R35 ;  /* 0x00000012ff237219 */ /* 0x000fe60000011623 */
[----:B------:R-:W-:Y:S01]  /*3d80*/  IMAD.HI.U32 R34, R11, R4, RZ ;  /* 0x000000040b227227 */ /* 0x000fe200078e00ff */
[----:B------:R-:W-:Y:S02]  /*3d90*/  @P2 SHF.R.U32.HI R3, RZ, R5, R38 ;  /* 0x00000005ff032219 */ /* 0x000fe40000011626 */
[----:B------:R-:W-:Y:S02]  /*3da0*/  SEL R9, R8, R35, !P0 ;  /* 0x0000002308097207 */ /* 0x000fe40004000000 */
[----:B------:R-:W-:Y:S01]  /*3db0*/  @P2 SHF.R.U32.HI R11, RZ, R5, R34 ;  /* 0x00000005ff0b2219 */ /* 0x000fe20000011622 */
[C---:B------:R-:W-:Y:S01]  /*3dc0*/  IMAD R10, R72.reuse, R3, RZ ;  /* 0x00000003480a7224 */ /* 0x040fe200078e02ff */
[----:B------:R-:W-:Y:S01]  /*3dd0*/  SEL R3, R13, R36, !P4 ;  /* 0x000000240d037207 */ /* 0x000fe20006000000 */
[C---:B------:R-:W-:Y:S03]  /*3de0*/  IMAD.HI.U32 R14, R9.reuse, R4, RZ ;  /* 0x00000004090e7227 */ /* 0x040fe600078e00ff */
[----:B------:R-:W-:Y:S01]  /*3df0*/  ISETP.GE.AND P0, PT, R9, R10, PT ;  /* 0x0000000a0900720c */ /* 0x000fe20003f06270 */
[C---:B------:R-:W-:Y:S01]  /*3e00*/  IMAD R12, R72.reuse, R11, RZ ;  /* 0x0000000b480c7224 */ /* 0x040fe200078e02ff */
[-C--:B------:R-:W-:Y:S04]  /*3e10*/  SHF.R.U32.HI R14, RZ, R5.reuse, R14 ;  /* 0x00000005ff0e7219 */ /* 0x080fe8000001160e */
[----:B------:R-:W-:Y:S02]  /*3e20*/  ISETP.GE.OR P0, PT, R3, R12, P0 ;  /* 0x0000000c0300720c */ /* 0x000fe40000706670 */
[----:B------:R-:W-:Y:S05]  /*3e30*/  SEL R15, R9, R14, !P2 ;  /* 0x0000000e090f7207 */ /* 0x000fea0005000000 */
[----:B------:R-:W-:Y:S04]  /*3e40*/  IMAD.MOV R14, RZ, RZ, -R15 ;  /* 0x000000ffff0e7224 */ /* 0x000fe800078e0a0f */
[----:B------:R-:W-:Y:S02]  /*3e50*/  IMAD R14, R72, R14, R9 ;  /* 0x0000000e480e7224 */ /* 0x000fe400078e0209 */
[C---:B------:R-:W-:Y:S05]  /*3e60*/  @!P0 IMAD.HI.U32 R10, R3.reuse, R4, RZ ;  /* 0x00000004030a8227 */ /* 0x040fea00078e00ff */
[----:B------:R-:W-:Y:S04]  /*3e70*/  @!P0 SHF.R.U32.HI R10, RZ, R5, R10 ;  /* 0x00000005ff0a8219 */ /* 0x000fe8000001160a */
[----:B------:R-:W-:Y:S01]  /*3e80*/  @!P0 SEL R0, R3, R10, !P2 ;  /* 0x0000000a03008207 */ /* 0x000fe20005000000 */
[----:B------:R-:W-:Y:S03]  /*3e90*/  IMAD.MOV R10, RZ, RZ, -R3 ;  /* 0x000000ffff0a7224 */ /* 0x000fe600078e0a03 */
[----:B------:R-:W-:Y:S01]  /*3ea0*/  @!P0 IADD3 R15, PT, PT, R15, -R0, RZ ;  /* 0x800000000f0f8210 */ /* 0x000fe20007ffe0ff */
[----:B------:R-:W-:Y:S01]  /*3eb0*/  @!P0 IMAD R0, R11, R14, R0 ;  /* 0x0000000e0b008224 */ /* 0x000fe200078e0200 */
[----:B------:R-:W-:Y:S01]  /*3ec0*/  IADD3 R11, PT, PT, -R9, RZ, RZ ;  /* 0x000000ff090b7210 */ /* 0x000fe20007ffe1ff */
[----:B------:R-:W-:Y:S02]  /*3ed0*/  IMAD R13, R2, R10, R13 ;  /* 0x0000000a020d7224 */ /* 0x000fe400078e020d */
[----:B------:R-:W-:Y:S02]  /*3ee0*/  @!P0 IMAD R9, R15, R72, R3 ;  /* 0x000000480f098224 */ /* 0x000fe400078e0203 */
[----:B------:R-:W-:Y:S02]  /*3ef0*/  @!P0 IMAD.MOV.U32 R3, RZ, RZ, R0 ;  /* 0x000000ffff038224 */ /* 0x000fe400078e0000 */
[----:B------:R-:W-:Y:S02]  /*3f00*/  IMAD R8, R6, R11, R8 ;  /* 0x0000000b06087224 */ /* 0x000fe400078e0208 */
[----:B------:R-:W-:Y:S02]  /*3f10*/  IMAD R13, R3, R2, R13 ;  /* 0x00000002030d7224 */ /* 0x000fe400078e020d */
[----:B------:R-:W-:Y:S02]  /*3f20*/  IMAD R8, R9, R6, R8 ;  /* 0x0000000609087224 */ /* 0x000fe400078e0208 */
.L_x_71:
[----:B------:R-:W-:Y:S05]  /*3f30*/  BRA.U UP1, `(.L_x_72) ;  /* 0x0000000101107547 */ /* 0x000fea000b800000 */
[----:B------:R-:W-:Y:S04]  /*3f40*/  MOV R0, UR6 ;  /* 0x0000000600007c02 */ /* 0x000fe80008000f00 */
[----:B------:R-:W-:Y:S04]  /*3f50*/  SHF.L.U32 R3, R0, 0x1f, RZ ;  /* 0x0000001f00037819 */ /* 0x000fe800000006ff */
[----:B------:R-:W2:Y:S02]  /*3f60*/  SYNCS.PHASECHK.TRANS64.TRYWAIT P0, [UR7+0x88], R3 ;  /* 0x00008803ff0075a7 */ /* 0x000ea40008001107 */
[----:B--2---:R-:W-:Y:S05]  /*3f70*/  @!P0 BRA `(.L_x_73) ;  /* 0x0000004800dc8947 */ /* 0x004fea0003800000 */
.L_x_72:
[----:B------:R-:W-:Y:S02]  /*3f80*/  R2UR UR19, R21 ;  /* 0x00000000151372ca */ /* 0x000fe400000e0000 */
[----:B------:R-:W-:Y:S02]  /*3f90*/  R2UR UR18, R20 ;  /* 0x00000000141272ca */ /* 0x000fe400000e0000 */
[----:B------:R-:W-:Y:S02]  /*3fa0*/  ISETP.NE.U32.AND P2, PT, RZ, UR4, PT ;  /* 0x00000004ff007c0c */ /* 0x000fe4000bf45070 */
[----:B------:R-:W-:Y:S02]  /*3fb0*/  SHF.L.U32 R12, R31, 0x1f, RZ ;  /* 0x0000001f1f0c7819 */ /* 0x000fe400000006ff */
[----:B------:R-:W-:Y:S05]  /*3fc0*/  ISETP.NE.AND.EX P2, PT, RZ, UR5, PT, P2 ;  /* 0x00000005ff007c0c */ /* 0x000fea000bf45320 */
[----:B------:R-:W-:Y:S02]  /*3fd0*/  USHF.L.U32 UR19, UR19, 0x7, URZ ;  /* 0x0000000713137899 */ /* 0x000fe400080006ff */
[----:B------:R-:W-:Y:S01]  /*3fe0*/  USHF.L.U32 UR18, UR18, 0x7, URZ ;  /* 0x0000000712127899 */ /* 0x000fe200080006ff */
[----:B------:R-:W-:Y:S11]  /*3ff0*/  BRA.U !UP3, `(.L_x_74) ;  /* 0x000000010b347547 */ /* 0x000ff6000b800000 */
[----:B------:R-:W-:Y:S01]  /*4000*/  UPLOP3.LUT UP0, UPT, UPT, UPT, UP2, 0x80, 0x8 ;  /* 0x000000000008789c */ /* 0x000fe20003f0f020 */
[----:B--2---:R-:W-:Y:S02]  /*4010*/  HFMA2 R0, -RZ, RZ, 0, 5.9604644775390625e-08 ;  /* 0x00000001ff007431 */ /* 0x004fe400000001ff */
[----:B------:R-:W-:Y:S03]  /*4020*/  IMAD.MOV.U32 R151, RZ, RZ, 0x1 ;  /* 0x00000001ff977424 */ /* 0x000fe600078e00ff */
[----:B------:R-:W-:Y:S05]  /*4030*/  PLOP3.LUT P0, PT, PT, PT, UP0, 0x80, 0x8 ;  /* 0x000000000008781c */ /* 0x000fea0003f0f008 */
[----:B------:R-:W2:Y:S01]  /*4040*/  @UP0 LDCU.64 UR10, c[0x0][0x888] ;  /* 0x00011100ff0a07ac */ /* 0x000ea20008000a00 */
[----:B------:R-:W-:Y:S07]  /*4050*/  @UP0 UIMAD UR8, UR36, UR4, URZ ;  /* 0x00000004240802a4 */ /* 0x000fee000f8e02ff */
[----:B------:R-:W-:Y:S01]  /*4060*/  @!P0 PRMT R151, R0, 0x7610, R151 ;  /* 0x0000761000978816 */ /* 0x000fe20000000097 */
[----:B--2---:R-:W-:Y:S03]  /*4070*/  @UP0 UIMAD.WIDE UR10, UR8, 0x4, UR10 ;  /* 0x00000004080a08a5 */ /* 0x004fe6000f8e020a */
[----:B------:R-:W2:Y:S03]  /*4080*/  @!UP0 LDCU UR8, c[0x0][0x880] ;  /* 0x00011000ff0887ac */ /* 0x000ea60008000800 */
[----:B------:R-:W-:Y:S01]  /*4090*/  IMAD.U32 R10, RZ, RZ, UR10 ;  /* 0x0000000aff0a7e24 */ /* 0x000fe2000f8e00ff */
[----:B------:R-:W-:Y:S05]  /*40a0*/  MOV R11, UR11 ;  /* 0x0000000b000b7c02 */ /* 0x000fea0008000f00 */
[----:B-----5:R3:W5:Y:S02]  /*40b0*/  @P0 LDG.E R82, desc[UR46][R10.64] ;  /* 0x0000002e0a520981 */ /* 0x020764000c1e1900 */
[----:B--23--:R-:W-:Y:S07]  /*40c0*/  @!P0 IMAD.U32 R82, RZ, RZ, UR8 ;  /* 0x00000008ff528e24 */ /* 0x00cfee000f8e00ff */
.L_x_74:
[----:B-----5:R-:W-:Y:S01]  /*40d0*/  @!P2 ISETP.EQ.AND P0, PT, R82, RZ, PT ;  /* 0x000000ff5200a20c */ /* 0x020fe20003f02270 */
[----:B------:R-:W-:Y:S01]  /*40e0*/  @!UPT UIADD3 URZ, UPT, UPT, URZ, URZ, URZ ;  /* 0x000000fffffff290 */ /* 0x000fe2000fffe0ff */
[----:B------:R-:W-:Y:S11]  /*40f0*/  @!P2 BRA `(.L_x_75) ;  /* 0x000000000014a947 */ /* 0x000ff60003800000 */
[----:B------:R-:W-:Y:S02]  /*4100*/  LOP3.LUT P2, RZ, R151, 0xff, RZ, 0xc0, !PT ;  /* 0x000000ff97ff7812 */ /* 0x000fe4000784c0ff */
[----:B------:R-:W-:Y:S04]  /*4110*/  PLOP3.LUT P0, PT, PT, PT, UP0, 0x80, 0x8 ;  /* 0x000000000008781c */ /* 0x000fe80003f0f008 */
[----:B------:R-:W-:Y:S07]  /*4120*/  PLOP3.LUT P0, PT, P0, PT, PT, 0x8, 0x80 ;  /* 0x000000000080781c */ /* 0x000fee000070e170 */
[----:B------:R-:W-:Y:S11]  /*4130*/  @P2 ISETP.EQ.AND P0, PT, R82, RZ, PT ;  /* 0x000000ff5200220c */ /* 0x000ff60003f02270 */
[----:B------:R-:W-:Y:S02]  /*4140*/  @!UPT UIADD3 URZ, UPT, UPT, URZ, URZ, URZ ;  /* 0x000000fffffff290 */ /* 0x000fe4000fffe0ff */
.L_x_75:
[----:B------:R-:W3:Y:S01]  /*4150*/  SYNCS.PHASECHK.TRANS64.TRYWAIT P2, [UR7+0x70], R12 ;  /* 0x0000700cff0075a7 */ /* 0x000ee20008041107 */
[----:B------:R-:W-:Y:S04]  /*4160*/  ELECT P4, URZ, PT ;  /* 0x0000000000ff782f */ /* 0x000fe80003880000 */
[----:B------:R-:W-:Y:S11]  /*4170*/  PLOP3.LUT P4, PT, P0, P4, PT, 0xf2, 0x2f ;  /* 0x00000000002f781c */ /* 0x000ff60000789e72 */
[----:B------:R-:W-:Y:S02]  /*4180*/  @!UPT UIADD3 URZ, UPT, UPT, URZ, URZ, URZ ;  /* 0x000000fffffff290 */ /* 0x000fe4000fffe0ff */
[----:B-1----:R-:W-:Y:S05]  /*4190*/  @!P4 IADD3 R21, P0, PT, R32, 0x580, RZ ;  /* 0x000005802015c810 */ /* 0x002fea0007f1e0ff */
[----:B------:R-:W-:Y:S01]  /*41a0*/  @!P4 IMAD.X R20, RZ, RZ, R33, P0 ;  /* 0x000000ffff14c224 */ /* 0x000fe200000e0621 */
[----:B---3--:R-:W-:Y:S07]  /*41b0*/  @!P2 BRA `(.L_x_76) ;  /* 0x000000480064a947 */ /* 0x008fee0003800000 */
.L_x_141:
[----:B------:R-:W3:Y:S01]  /*41c0*/  LDC.64 R14, c[0x0][0xb10] ;  /* 0x0002c400ff0e7b82 */ /* 0x000ee20000000a00 */
[----:B------:R-:W-:Y:S01]  /*41d0*/  @!P4 R2UR UR8, R20 ;  /* 0x000000001408c2ca */ /* 0x000fe200000e0000 */
[----:B------:R-:W-:Y:S01]  /*41e0*/  VOTEU.ALL UP1, P4 ;  /* 0x0000000000ff7886 */ /* 0x000fe20002020000 */
[----:B------:R-:W-:Y:S01]  /*41f0*/  @!P4 R2UR UR9, R21 ;  /* 0x000000001509c2ca */ /* 0x000fe200000e0000 */
[----:B------:R-:W-:Y:S01]  /*4200*/  UMOV UR10, 0x0 ;  /* 0x00000000000a7882 */ /* 0x000fe20000000000 */
[----:B------:R-:W-:Y:S03]  /*4210*/  UMOV UR11, 0x10000000 ;  /* 0x10000000000b7882 */ /* 0x000fe60000000000 */
[----:B------:R-:W5:Y:S01]  /*4220*/  LDC.64 R10, c[0x0][0xb18] ;  /* 0x0002c600ff0a7b82 */ /* 0x000f620000000a00 */
[----:B------:R-:W-:Y:S01]  /*4230*/  @!UP1 UIADD3 UR16, UPT, UPT, UR7, 0x200, URZ ;  /* 0x0000020007109890 */ /* 0x000fe2000fffe0ff */
[----:B------:R-:W-:Y:S01]  /*4240*/  @P3 SHF.R.U32.HI R28, RZ, 0x10, R25 ;  /* 0x00000010ff1c3819 */ /* 0x000fe20000011619 */
[----:B------:R-:W-:Y:S01]  /*4250*/  VOTEU.ALL UP1, P4 ;  /* 0x0000000000ff7886 */ /* 0x000fe20002020000 */
[----:B------:R-:W-:Y:S01]  /*4260*/  UMOV UR20, UR36 ;  /* 0x0000002400147c82 */ /* 0x000fe20008000000 */
[----:B------:R-:W-:Y:S03]  /*4270*/  VIADD R30, R30, 0x1 ;  /* 0x000000011e1e7836 */ /* 0x000fe60000000000 */
[----:B--2---:R-:W2:Y:S01]  /*4280*/  @!P1 LDC R0, c[0x0][0xb20] ;  /* 0x0002c800ff009b82 */ /* 0x004ea20000000800 */
[----:B------:R-:W-:Y:S01]  /*4290*/  IMAD.U32 R21, RZ, RZ, UR8 ;  /* 0x00000008ff157e24 */ /* 0x000fe2000f8e00ff */
[----:B------:R-:W-:Y:S06]  /*42a0*/  UPRMT UR8, UR37, 0x654, UR17 ;  /* 0x0000065425087896 */ /* 0x000fec0008000011 */
[----:B-1----:R-:W1:Y:S01]  /*42b0*/  @!P1 LDC R3, c[0x0][0xb0c] ;  /* 0x0002c300ff039b82 */ /* 0x002e620000000800 */
[----:B------:R-:W-:Y:S01]  /*42c0*/  IMAD.U32 R20, RZ, RZ, UR9 ;  /* 0x00000009ff147e24 */ /* 0x000fe2000f8e00ff */
[----:B------:R-:W-:Y:S04]  /*42d0*/  @!P4 R2UR UR15, R21 ;  /* 0x00000000150fc2ca */ /* 0x000fe800000e0000 */
[----:B------:R-:W-:Y:S01]  /*42e0*/  @!P4 R2UR UR14, R20 ;  /* 0x00000000140ec2ca */ /* 0x000fe200000e0000 */
[----:B------:R-:W-:Y:S11]  /*42f0*/  @!P4 IMAD.MOV.U32 R20, RZ, RZ, 0x2000 ;  /* 0x00002000ff14c424 */ /* 0x000ff600078e00ff */
[----:B------:R-:W-:Y:S01]  /*4300*/  @!UPT UIADD3 URZ, UPT, UPT, URZ, URZ, URZ ;  /* 0x000000fffffff290 */ /* 0x000fe2000fffe0ff */
[----:B------:R1:W-:Y:S01]  /*4310*/  @!UP1 UTMALDG.3D [UR16], [UR14], desc[UR10] ;  /* 0x00000a100e0095b4 */ /* 0x0003e20008011000 */
[----:B------:R1:W-:Y:S02]  /*4320*/  @!P4 SYNCS.ARRIVE.TRANS64.RED.A0TR RZ, [UR7+0x60], R20 ;  /* 0x00006014ffffc9a7 */ /* 0x0003e40008300407 */
[----:B-1----:R-:W-:Y:S01]  /*4330*/  @!P1 ISETP.NE.AND P2, PT, R3, 0x1, PT ;  /* 0x000000010300980c */ /* 0x002fe20003f45270 */
[C---:B---3--:R-:W-:Y:S01]  /*4340*/  @!P1 IMAD.HI.U32 R14, R13.reuse, R14, RZ ;  /* 0x0000000e0d0e9227 */ /* 0x048fe200078e00ff */
[----:B-----5:R-:W-:Y:S03]  /*4350*/  @!P1 ISETP.NE.AND P0, PT, R10, 0x1, PT ;  /* 0x000000010a00980c */ /* 0x020fe60003f05270 */
[C---:B------:R-:W-:Y:S01]  /*4360*/  @!P1 IMAD.HI.U32 R11, R8.reuse, R11, RZ ;  /* 0x0000000b080b9227 */ /* 0x040fe200078e00ff */
[----:B------:R-:W-:Y:S04]  /*4370*/  @!P1 SHF.R.U32.HI R14, RZ, R15, R14 ;  /* 0x0000000fff0e9219 */ /* 0x000fe8000001160e */
[----:B--2---:R-:W-:Y:S01]  /*4380*/  @!P1 SHF.R.U32.HI R9, RZ, R0, R11 ;  /* 0x00000000ff099219 */ /* 0x004fe2000001160b */
[----:B------:R-:W-:Y:S01]  /*4390*/  SYNCS.ARRIVE.TRANS64.RED.A1T0 RZ, [UR8], RZ ;  /* 0x000000ffffff79a7 */ /* 0x000fe20008100408 */
[----:B------:R-:W-:Y:S02]  /*43a0*/  @!P1 SEL R14, R13, R14, !P2 ;  /* 0x0000000e0d0e9207 */ /* 0x000fe40005000000 */
[----:B------:R-:W-:Y:S01]  /*43b0*/  @!P1 SEL R9, R8, R9, !P0 ;  /* 0x0000000908099207 */ /* 0x000fe20004000000 */
[----:B------:R-:W1:Y:S04]  /*43c0*/  SYNCS.PHASECHK.TRANS64.TRYWAIT P5, [UR7+0x78], R12 ;  /* 0x0000780cff0075a7 */ /* 0x000e6800080a1107 */
[----:B------:R-:W-:Y:S02]  /*43d0*/  @!P1 IMAD.IADD R0, R9, 0x1, -R14 ;  /* 0x0000000109009824 */ /* 0x000fe400078e0a0e */
[----:B------:R-:W-:Y:S02]  /*43e0*/  @!P1 IMAD.IADD R9, R14, 0x1, -R9 ;  /* 0x000000010e099824 */ /* 0x000fe400078e0a09 */
[----:B------:R-:W-:Y:S02]  /*43f0*/  @!P1 IMAD R13, R0, R3, R13 ;  /* 0x00000003000d9224 */ /* 0x000fe400078e020d */
[----:B------:R-:W-:Y:S01]  /*4400*/  @!P1 IMAD R8, R9, R10, R8 ;  /* 0x0000000a09089224 */ /* 0x000fe200078e0208 */
[----:B-1----:R-:W-:Y:S06]  /*4410*/  @!P5 BRA `(.L_x_77) ;  /* 0x0000004400e4d947 */ /* 0x002fec0003800000 */
.L_x_143:
[----:B-1----:R-:W-:Y:S01]  /*4420*/  @!P4 IADD3 R3, P0, PT, R32, 0x580, RZ ;  /* 0x000005802003c810 */ /* 0x002fe20007f1e0ff */
[----:B------:R-:W-:Y:S01]  /*4430*/  VOTEU.ALL UP1, P4 ;  /* 0x0000000000ff7886 */ /* 0x000fe20002020000 */
[----:B------:R-:W-:Y:S01]  /*4440*/  UMOV UR20, 0x0 ;  /* 0x0000000000147882 */ /* 0x000fe20000000000 */
[----:B------:R-:W-:Y:S01]  /*4450*/  UMOV UR21, 0x10000000 ;  /* 0x1000000000157882 */ /* 0x000fe20000000000 */
[----:B------:R-:W-:Y:S01]  /*4460*/  @!P4 R2UR UR9, R3 ;  /* 0x000000000309c2ca */ /* 0x000fe200000e0000 */
[----:B------:R-:W-:Y:S01]  /*4470*/  @!P4 IMAD.X R0, RZ, RZ, R33, P0 ;  /* 0x000000ffff00c224 */ /* 0x000fe200000e0621 */
[----:B------:R-:W-:Y:S01]  /*4480*/  @!UP1 UIADD3 UR10, UPT, UPT, UR18, 0x40, URZ ;  /* 0x00000040120a9890 */ /* 0x000fe2000fffe0ff */
[----:B------:R-:W-:Y:S01]  /*4490*/  ISETP.NE.AND P0, PT, R30, 0x2, PT ;  /* 0x000000021e00780c */ /* 0x000fe20003f05270 */
[----:B------:R-:W-:Y:S01]  /*44a0*/  UMOV UR11, UR19 ;  /* 0x00000013000b7c82 */ /* 0x000fe20008000000 */
[----:B------:R-:W-:Y:S01]  /*44b0*/  UMOV UR12, UR36 ;  /* 0x00000024000c7c82 */ /* 0x000fe20008000000 */
[----:B------:R-:W-:Y:S01]  /*44c0*/  @!P4 R2UR UR8, R0 ;  /* 0x000000000008c2ca */ /* 0x000fe200000e0000 */
[----:B------:R-:W-:Y:S01]  /*44d0*/  IMAD.IADD R20, R8, 0x1, R150 ;  /* 0x0000000108147824 */ /* 0x000fe200078e0296 */
[----:B------:R-:W-:Y:S01]  /*44e0*/  @P3 R2UR UR36, R28 ;  /* 0x000000001c2432ca */ /* 0x000fe200000e0000 */
[----:B------:R-:W-:Y:S01]  /*44f0*/  IMAD.IADD R21, R13, 0x1, R152 ;  /* 0x000000010d157824 */ /* 0x000fe200078e0298 */
[----:B------:R-:W-:Y:S02]  /*4500*/  SEL R0, RZ, 0x1, P0 ;  /* 0x00000001ff007807 */ /* 0x000fe40000000000 */
[----:B------:R-:W-:Y:S01]  /*4510*/  LOP3.LUT R31, R31, 0x1, RZ, 0x3c, !PT ;  /* 0x000000011f1f7812 */ /* 0x000fe200078e3cff */
[----:B------:R-:W-:Y:S01]  /*4520*/  IMAD.U32 R10, RZ, RZ, UR9 ;  /* 0x00000009ff0a7e24 */ /* 0x000fe2000f8e00ff */
[----:B------:R-:W-:Y:S01]  /*4530*/  @!UP1 UIADD3 UR9, UPT, UPT, UR7, 0x68, URZ ;  /* 0x0000006807099890 */ /* 0x000fe2000fffe0ff */
[----:B------:R-:W-:Y:S02]  /*4540*/  LOP3.LUT R29, R29, R0, RZ, 0x3c, !PT ;  /* 0x000000001d1d7212 */ /* 0x000fe400078e3cff */
[----:B------:R-:W-:Y:S02]  /*4550*/  SEL R30, R30, RZ, P0 ;  /* 0x000000ff1e1e7207 */ /* 0x000fe40000000000 */
[----:B------:R-:W-:Y:S01]  /*4560*/  IMAD.U32 R11, RZ, RZ, UR8 ;  /* 0x00000008ff0b7e24 */ /* 0x000fe2000f8e00ff */
[----:B------:R-:W-:Y:S01]  /*4570*/  @!P4 R2UR UR14, R10 ;  /* 0x000000000a0ec2ca */ /* 0x000fe200000e0000 */
[----:B------:R-:W-:Y:S01]  /*4580*/  @!UP1 UIADD3 UR8, UPT, UPT, UR7, 0x2200, URZ ;  /* 0x0000220007089890 */ /* 0x000fe2000fffe0ff */
[----:B------:R-:W-:Y:S02]  /*4590*/  VOTEU.ALL UP1, P4 ;  /* 0x0000000000ff7886 */ /* 0x000fe40002020000 */
[----:B------:R-:W-:Y:S11]  /*45a0*/  @!P4 R2UR UR15, R11 ;  /* 0x000000000b0fc2ca */ /* 0x000ff600000e0000 */
[----:B------:R-:W-:Y:S02]  /*45b0*/  @!UPT UIADD3 URZ, UPT, UPT, URZ, URZ, URZ ;  /* 0x000000fffffff290 */ /* 0x000fe4000fffe0ff */
[----:B------:R2:W-:Y:S01]  /*45c0*/  @!UP1 UTMALDG.3D [UR8], [UR14], desc[UR20] ;  /* 0x000014080e0095b4 */ /* 0x0005e20008011000 */
[----:B------:R2:W-:Y:S01]  /*45d0*/  @!P4 SYNCS.ARRIVE.TRANS64.RED.A0TR RZ, [UR7+0x68], R23 ;  /* 0x00006817ffffc9a7 */ /* 0x0005e20008300407 */
[----:B------:R-:W-:Y:S01]  /*45e0*/  UPLOP3.LUT UP1, UPT, UPT, UPT, UPT, 0x80, 0x8 ;  /* 0x000000000008789c */ /* 0x000fe20003f2f070 */
[----:B------:R-:W-:Y:S01]  /*45f0*/  SYNCS.ARRIVE.TRANS64.RED.A1T0 RZ, [UR13], RZ ;  /* 0x000000ffffff79a7 */ /* 0x000fe2000810040d */
[----:B------:R-:W-:Y:S09]  /*4600*/  @P3 BRA `(.L_x_78) ;  /* 0xfffffff400503947 */ /* 0x000ff2000383ffff */
[----:B------:R-:W-:-:S04]  /*4610*/  SHF.L.U32 R3, R31, 0x1f, RZ ;  /* 0x0000001f1f037819 */ /* 0x000fc800000006ff */
[----:B------:R-:W1:Y:S02]  /*4620*/  SYNCS.PHASECHK.TRANS64.TRYWAIT P0, [UR7+0x70], R3 ;  /* 0x00007003ff0075a7 */ /* 0x000e640008001107 */
[----:B-1----:R-:W-:Y:S05]  /*4630*/  @!P0 BRA `(.L_x_79) ;  /* 0x0000004400748947 */ /* 0x002fea0003800000 */
.L_x_145:
[----:B-1----:R-:W-:-:S07]  /*4640*/  MOV R0, UR7 ;  /* 0x0000000700007c02 */ /* 0x002fce0008000f00 */
.L_x_80:
[----:B-1----:R-:W-:-:S04]  /*4650*/  SHF.L.U32 R3, R31, 0x1f, RZ ;  /* 0x0000001f1f037819 */ /* 0x002fc800000006ff */
[----:B------:R1:W3:Y:S03]  /*4660*/  SYNCS.PHASECHK.TRANS64.TRYWAIT P0, [R0+URZ+0x78], R3 ;  /* 0x00007803000075a7 */ /* 0x0002e600080011ff */
[----:B---3--:R-:W-:Y:S05]  /*4670*/  @!P0 NANOSLEEP.SYNCS 0x989680 ;  /* 0x009896800000895d */ /* 0x008fea0003900000 */
[----:B------:R-:W3:Y:S02]  /*4680*/  @!P0 SYNCS.PHASECHK.TRANS64 P0, [R0+URZ+0x78], R3 ;  /* 0x00007803000085a7 */ /* 0x000ee400080010ff */
[----:B--23--:R-:W-:Y:S05]  /*4690*/  @P0 EXIT ;  /* 0x000000000000094d */ /* 0x00cfea0003800000 */
[----:B------:R-:W-:Y:S05]  /*46a0*/  BRA `(.L_x_80) ;  /* 0xfffffffc00e87947 */ /* 0x000fea000383ffff */
.L_x_69:
[----:B------:R-:W-:-:S06]  /*46b0*/  UISETP.GE.AND UP1, UPT, UR8, 0x4, UPT ;  /* 0x000000040800788c */ /* 0x000fcc000bf26270 */
[----:B------:R-:W-:-:S13]  /*46c0*/  PLOP3.LUT P0, PT, PT, PT, UP1, 0x80, 0x8 ;  /* 0x000000000008781c */ /* 0x000fda0003f0f018 */
[----:B------:R-:W-:Y:S05]  /*46d0*/  @!P0 EXIT ;  /* 0x000000000000894d */ /* 0x000fea0003800000 */
[----:B------:R-:W-:Y:S01]  /*46e0*/  BAR.SYNC.DEFER_BLOCKING 0x6, 0xa0 ;  /* 0x0182800000007b1d */ /* 0x000fe20000010000 */
[C---:B------:R-:W-:Y:S01]  /*46f0*/  IMAD.U32 R79, R167.reuse, 0x10000, RZ ;  /* 0x00010000a74f7824 */ /* 0x040fe200078e00ff */
[C---:B------:R-:W-:Y:S01]  /*4700*/  R2P PR, R167.reuse, 0x6 ;  /* 0x00000006a7007804 */ /* 0x040fe20000000000 */
[----:B------:R-:W-:Y:S01]  /*4710*/  IMAD.SHL.U32 R2, R167, 0x40, RZ ;  /* 0x00000040a7027824 */ /* 0x000fe200078e00ff */
[----:B------:R-:W-:Y:S01]  /*4720*/  CS2R R160, SRZ ;  /* 0x0000000000a07805 */ /* 0x000fe2000001ff00 */
[----:B------:R-:W-:Y:S01]  /*4730*/  IMAD.MOV.U32 R164, RZ, RZ, 0x20 ;  /* 0x00000020ffa47424 */ /* 0x000fe200078e00ff */
[----:B------:R-:W-:Y:S02]  /*4740*/  UMOV UR49, 0x400 ;  /* 0x0000040000317882 */ /* 0x000fe40000000000 */
[----:B------:R-:W1:Y:S01]  /*4750*/  LDC R157, c[0x0][0x370] ;  /* 0x0000dc00ff9d7b82 */ /* 0x000e620000000800 */
[----:B------:R-:W-:Y:S01]  /*4760*/  ULEA UR49, UR37, UR49, 0x18 ;  /* 0x0000003125317291 */ /* 0x000fe2000f8ec0ff */
[----:B------:R-:W-:Y:S01]  /*4770*/  LOP3.LUT R79, R79, 0x600000, RZ, 0xc0, !PT ;  /* 0x006000004f4f7812 */ /* 0x000fe200078ec0ff */
[----:B------:R-:W-:Y:S01]  /*4780*/  IMAD.SHL.U32 R153, R167, 0x8, RZ ;  /* 0x00000008a7997824 */ /* 0x000fe200078e00ff */
[----:B------:R-:W-:Y:S01]  /*4790*/  LOP3.LUT R4, R2, 0x180, RZ, 0xc0, !PT ;  /* 0x0000018002047812 */ /* 0x000fe200078ec0ff */
[----:B------:R-:W-:Y:S01]  /*47a0*/  IMAD.MOV.U32 R165, RZ, RZ, 0x10 ;  /* 0x00000010ffa57424 */ /* 0x000fe200078e00ff */
[----:B------:R-:W-:Y:S01]  /*47b0*/  SEL R164, R164, 0xffffffe0, !P2 ;  /* 0xffffffe0a4a47807 */ /* 0x000fe20005000000 */
[----:B------:R-:W-:Y:S01]  /*47c0*/  UIADD3 UR4, UPT, UPT, UR49, 0x4200, URZ ;  /* 0x0000420031047890 */ /* 0x000fe2000fffe0ff */
[----:B------:R-:W2:Y:S01]  /*47d0*/  LDC R74, c[0x0][0xb0c] ;  /* 0x0002c300ff4a7b82 */ /* 0x000ea20000000800 */
[----:B------:R-:W-:Y:S01]  /*47e0*/  LOP3.LUT R153, R4, 0x30, R153, 0xf8, !PT ;  /* 0x0000003004997812 */ /* 0x000fe200078ef899 */
[----:B------:R-:W-:Y:S01]  /*47f0*/  IMAD.MOV.U32 R76, RZ, RZ, RZ ;  /* 0x000000ffff4c7224 */ /* 0x000fe200078e00ff */
[----:B------:R-:W-:Y:S01]  /*4800*/  SEL R165, R165, 0xfffffff0, !P1 ;  /* 0xfffffff0a5a57807 */ /* 0x000fe20004800000 */
[----:B------:R-:W-:Y:S01]  /*4810*/  IMAD.MOV.U32 R162, RZ, RZ, RZ ;  /* 0x000000ffffa27224 */ /* 0x000fe200078e00ff */
[----:B------:R-:W-:Y:S01]  /*4820*/  LOP3.LUT R153, R153, 0x1e40, R2, 0xf8, !PT ;  /* 0x00001e4099997812 */ /* 0x000fe200078ef802 */
[----:B------:R-:W-:Y:S01]  /*4830*/  IMAD.MOV.U32 R169, RZ, RZ, RZ ;  /* 0x000000ffffa97224 */ /* 0x000fe200078e00ff */
[----:B------:R-:W-:Y:S01]  /*4840*/  LOP3.LUT R167, R167, 0x60, RZ, 0xc0, !PT ;  /* 0x00000060a7a77812 */ /* 0x000fe200078ec0ff */
[----:B------:R-:W4:Y:S01]  /*4850*/  LDC R155, c[0x0][0xb20] ;  /* 0x0002c800ff9b7b82 */ /* 0x000f220000000800 */
[----:B------:R-:W3:Y:S01]  /*4860*/  LDS R0, [UR49+0x140] ;  /* 0x00014031ff007984 */ /* 0x000ee20008000800 */
[----:B------:R-:W-:Y:S01]  /*4870*/  IMAD.MOV.U32 R159, RZ, RZ, RZ ;  /* 0x000000ffff9f7224 */ /* 0x000fe200078e00ff */
[----:B------:R-:W1:Y:S01]  /*4880*/  LDCU.64 UR52, c[0x0][0x348] ;  /* 0x00006900ff3477ac */ /* 0x000e620008000a00 */
[----:B------:R-:W-:Y:S01]  /*4890*/  IMAD.U32 R166, RZ, RZ, UR4 ;  /* 0x00000004ffa67e24 */ /* 0x000fe2000f8e00ff */
[----:B------:R-:W1:Y:S03]  /*48a0*/  LDCU.64 UR38, c[0x0][0x888] ;  /* 0x00011100ff2677ac */ /* 0x000e660008000a00 */
[----:B------:R-:W1:Y:S01]  /*48b0*/  LDC R73, c[0x0][0xb30] ;  /* 0x0002cc00ff497b82 */ /* 0x000e620000000800 */
[----:B------:R-:W1:Y:S01]  /*48c0*/  LDCU.64 UR44, c[0x0][0x890] ;  /* 0x00011200ff2c77ac */ /* 0x000e620008000a00 */
[----:B------:R-:W-:-:S06]  /*48d0*/  UIADD3 UR48, UPT, UPT, UR49, 0x200, URZ ;  /* 0x0000020031307890 */ /* 0x000fcc000fffe0ff */
[----:B------:R-:W1:Y:S08]  /*48e0*/  LDC.64 R148, c[0x0][0xb10] ;  /* 0x0002c400ff947b82 */ /* 0x000e700000000a00 */
[----:B------:R-:W1:Y:S08]  /*48f0*/  LDC.64 R70, c[0x0][0xb18] ;  /* 0x0002c600ff467b82 */ /* 0x000e700000000a00 */
[----:B------:R-:W1:Y:S08]  /*4900*/  LDC.64 R68, c[0x0][0xb28] ;  /* 0x0002ca00ff447b82 */ /* 0x000e700000000a00 */
[----:B------:R-:W1:Y:S01]  /*4910*/  LDC.64 R146, c[0x0][0x8b0] ;  /* 0x00022c00ff927b82 */ /* 0x000e620000000a00 */
[----:B---3--:R-:W-:Y:S01]  /*4920*/  IMAD.IADD R79, R0, 0x1, R79 ;  /* 0x00000001004f7824 */ /* 0x008fe200078e024f */
[----:B------:R-:W-:-:S04]  /*4930*/  SHF.R.S32.HI R0, RZ, 0x4, R164 ;  /* 0x00000004ff007819 */ /* 0x000fc800000114a4 */
[----:B------:R-:W-:Y:S02]  /*4940*/  LEA.HI.SX32 R163, R165, R0, 0x1c ;  /* 0x00000000a5a37211 */ /* 0x000fe400078fe2ff */
[----:B------:R-:W3:Y:S08]  /*4950*/  LDC.64 R144, c[0x0][0x8a8] ;  /* 0x00022a00ff907b82 */ /* 0x000ef00000000a00 */
[----:B--2-4-:R-:W1:Y:S02]  /*4960*/  LDC R156, c[0x0][0x374] ;  /* 0x0000dd00ff9c7b82 */ /* 0x014e640000000800 */
.L_x_106:
[----:B------:R-:W-:Y:S02]  /*4970*/  LEA R0, R169, UR49, 0x3 ;  /* 0x00000031a9007c11 */ /* 0x000fe4000f8e18ff */
[----:B------:R-:W-:Y:S02]  /*4980*/  SHF.L.U32 R3, R161, 0x1f, RZ ;  /* 0x0000001fa1037819 */ /* 0x000fe400000006ff */
[----:B-1----:R-:W-:Y:S02]  /*4990*/  LEA R16, R169, UR49, 0x4 ;  /* 0x00000031a9107c11 */ /* 0x002fe4000f8e20ff */
[----:B------:R-:W2:Y:S02]  /*49a0*/  SYNCS.PHASECHK.TRANS64.TRYWAIT P0, [R0+URZ+0x90], R3 ;  /* 0x00009003000075a7 */ /* 0x000ea400080011ff */
[----:B--2---:R-:W-:Y:S05]  /*49b0*/  @!P0 BRA `(.L_x_81) ;  /* 0x0000004000ac8947 */ /* 0x004fea0003800000 */
.L_x_146:
[----:B------:R-:W4:Y:S01]  /*49c0*/  LDC.64 R12, c[0x0][0xb10] ;  /* 0x0002c400ff0c7b82 */ /* 0x000f220000000a00 */
[----:B------:R-:W3:Y:S01]  /*49d0*/  LDS.128 R16, [R16+0x120] ;  /* 0x0001200010107984 */ /* 0x000ee20000000c00 */
[----:B-1----:R-:W-:Y:S01]  /*49e0*/  ISETP.NE.AND P1, PT, R73, 0x1, PT ;  /* 0x000000014900780c */ /* 0x002fe20003f25270 */
[----:B--2---:R-:W-:Y:S01]  /*49f0*/  VIADD R0, R0, 0xa0 ;  /* 0x000000a000007836 */ /* 0x004fe20000000000 */
[----:B------:R-:W-:Y:S04]  /*4a00*/  ISETP.GE.AND P0, PT, R72, 0x1, PT ;  /* 0x000000014800780c */ /* 0x000fe80003f06270 */
[----:B------:R-:W1:Y:S01]  /*4a10*/  LDC.64 R10, c[0x0][0xb18] ;  /* 0x0002c600ff0a7b82 */ /* 0x000e620000000a00 */
[----:B------:R-:W-:Y:S01]  /*4a20*/  PRMT R0, RZ, 0x654, R0 ;  /* 0x00000654ff007816 */ /* 0x000fe20000000000 */
[----:B------:R-:W-:Y:S01]  /*4a30*/  @!PT LDS RZ, [RZ] ;  /* 0x00000000fffff984 */ /* 0x000fe20000000800 */
[----:B------:R-:W-:Y:S01]  /*4a40*/  @!PT LDS RZ, [RZ] ;  /* 0x00000000fffff984 */ /* 0x000fe20000000800 */
[----:B------:R-:W-:Y:S01]  /*4a50*/  @!PT LDS RZ, [RZ] ;  /* 0x00000000fffff984 */ /* 0x000fe20000000800 */
[----:B------:R-:W-:Y:S01]  /*4a60*/  @!PT LDS RZ, [RZ] ;  /* 0x00000000fffff984 */ /* 0x000fe20000000800 */
[----:B------:R2:W-:Y:S06]  /*4a70*/  MEMBAR.ALL.CTA ;  /* 0x0000000000007992 */ /* 0x0005ec0000008000 */
[----:B--2---:R-:W2:Y:S01]  /*4a80*/  FENCE.VIEW.ASYNC.S ;  /* 0x00000000000073c6 */ /* 0x004ea20000000000 */
[----:B------:R-:W1:Y:S08]  /*4a90*/  @!P1 LDC R14, c[0x0][0xb20] ;  /* 0x0002c800ff0e9b82 */ /* 0x000e700000000800 */
[----:B------:R-:W1:Y:S01]  /*4aa0*/  @!P1 LDC R9, c[0x0][0xb0c] ;  /* 0x0002c300ff099b82 */ /* 0x000e620000000800 */
[----:B--2---:R2:W-:Y:S01]  /*4ab0*/  SYNCS.ARRIVE.TRANS64.RED.A1T0 RZ, [R0+URZ], RZ ;  /* 0x000000ff00ff79a7 */ /* 0x0045e200081004ff */
[----:B---3--:R-:W-:Y:S04]  /*4ac0*/  LOP3.LUT P4, RZ, R18, 0x1, RZ, 0xc0, !PT ;  /* 0x0000000112ff7812 */ /* 0x008fe8000788c0ff */
[----:B------:R-:W-:Y:S09]  /*4ad0*/  P2R R168, PR, RZ, 0x10 ;  /* 0x00000010ffa87803 */ /* 0x000ff20000000000 */
[----:B------:R-:W-:Y:S02]  /*4ae0*/  @P4 MOV R77, R16 ;  /* 0x00000010004d4202 */ /* 0x000fe40000000f00 */
[----:B------:R-:W-:Y:S01]  /*4af0*/  @P4 LOP3.LUT R75, R17, 0xffff, RZ, 0xc0, !PT ;  /* 0x0000ffff114b4812 */ /* 0x000fe200078ec0ff */
[----:B--2-4-:R-:W-:Y:S06]  /*4b00*/  @!P0 BRA `(.L_x_82) ;  /* 0x0000000000a48947 */ /* 0x014fec0003800000 */
[----:B------:R-:W-:Y:S01]  /*4b10*/  IMAD.HI.U32 R24, R156, R71, RZ ;  /* 0x000000479c187227 */ /* 0x000fe200078e00ff */
[----:B------:R-:W-:Y:S02]  /*4b20*/  ISETP.NE.AND P0, PT, R70, 0x1, PT ;  /* 0x000000014600780c */ /* 0x000fe40003f05270 */
[----:B------:R-:W-:Y:S01]  /*4b30*/  ISETP.NE.AND P2, PT, R72, 0x1, PT ;  /* 0x000000014800780c */ /* 0x000fe20003f45270 */
[-C--:B------:R-:W-:Y:S01]  /*4b40*/  IMAD.HI.U32 R22, R157, R148.reuse, RZ ;  /* 0x000000949d167227 */ /* 0x080fe200078e00ff */
[----:B------:R-:W-:Y:S02]  /*4b50*/  SHF.R.U32.HI R23, RZ, R155, R24 ;  /* 0x0000009bff177219 */ /* 0x000fe40000011618 */
[----:B------:R-:W-:Y:S01]  /*4b60*/  ISETP.NE.AND P3, PT, R74, 0x1, PT ;  /* 0x000000014a00780c */ /* 0x000fe20003f65270 */
[----:B------:R-:W-:Y:S01]  /*4b70*/  IMAD.HI.U32 R28, R75, R71, RZ ;  /* 0x000000474b1c7227 */ /* 0x000fe200078e00ff */
[----:B------:R-:W-:Y:S02]  /*4b80*/  SHF.R.U32.HI R22, RZ, R149, R22 ;  /* 0x00000095ff167219 */ /* 0x000fe40000011616 */
[----:B------:R-:W-:Y:S01]  /*4b90*/  SEL R3, R156, R23, !P0 ;  /* 0x000000179c037207 */ /* 0x000fe20004000000 */
[----:B------:R-:W-:Y:S01]  /*4ba0*/  IMAD.HI.U32 R26, R77, R148, RZ ;  /* 0x000000944d1a7227 */ /* 0x000fe200078e00ff */
[----:B------:R-:W-:Y:S03]  /*4bb0*/  SEL R7, R157, R22, !P3 ;  /* 0x000000169d077207 */ /* 0x000fe60005800000 */
[-C--:B------:R-:W-:Y:S01]  /*4bc0*/  IMAD.HI.U32 R22, R3, R68.reuse, RZ ;  /* 0x0000004403167227 */ /* 0x080fe200078e00ff */
[----:B------:R-:W-:Y:S03]  /*4bd0*/  SHF.R.U32.HI R26, RZ, R149, R26 ;  /* 0x00000095ff1a7219 */ /* 0x000fe6000001161a */
[----:B------:R-:W-:Y:S01]  /*4be0*/  IMAD.HI.U32 R24, R7, R68, RZ ;  /* 0x0000004407187227 */ /* 0x000fe200078e00ff */
[----:B------:R-:W-:Y:S02]  /*4bf0*/  @P2 SHF.R.U32.HI R3, RZ, R69, R22 ;  /* 0x00000045ff032219 */ /* 0x000fe40000011616 */
[----:B------:R-:W-:Y:S02]  /*4c00*/  SHF.R.U32.HI R22, RZ, R155, R28 ;  /* 0x0000009bff167219 */ /* 0x000fe4000001161c */
[----:B------:R-:W-:Y:S01]  /*4c10*/  @P2 SHF.R.U32.HI R7, RZ, R69, R24 ;  /* 0x00000045ff072219 */ /* 0x000fe20000011618 */
[C---:B------:R-:W-:Y:S01]  /*4c20*/  IMAD R2, R72.reuse, R3, RZ ;  /* 0x0000000348027224 */ /* 0x040fe200078e02ff */
[----:B------:R-:W-:Y:S02]  /*4c30*/  SEL R5, R75, R22, !P0 ;  /* 0x000000164b057207 */ /* 0x000fe40004000000 */
[----:B------:R-:W-:Y:S01]  /*4c40*/  SEL R3, R77, R26, !P3 ;  /* 0x0000001a4d037207 */ /* 0x000fe20005800000 */
[----:B------:R-:W-:Y:S01]  /*4c50*/  IMAD R4, R72, R7, RZ ;  /* 0x0000000748047224 */ /* 0x000fe200078e02ff */
[C---:B------:R-:W-:Y:S01]  /*4c60*/  ISETP.GE.AND P0, PT, R5.reuse, R2, PT ;  /* 0x000000020500720c */ /* 0x040fe20003f06270 */
[----:B------:R-:W-:Y:S03]  /*4c70*/  IMAD.HI.U32 R6, R5, R68, RZ ;  /* 0x0000004405067227 */ /* 0x000fe600078e00ff */
[----:B------:R-:W-:Y:S01]  /*4c80*/  ISETP.GE.OR P0, PT, R3, R4, P0 ;  /* 0x000000040300720c */ /* 0x000fe20000706670 */
[----:B------:R-:W-:Y:S01]  /*4c90*/  IMAD.MOV R4, RZ, RZ, -R3 ;  /* 0x000000ffff047224 */ /* 0x000fe200078e0a03 */
[-C--:B------:R-:W-:Y:S03]  /*4ca0*/  SHF.R.U32.HI R6, RZ, R69.reuse, R6 ;  /* 0x00000045ff067219 */ /* 0x080fe60000011606 */
[----:B------:R-:W-:Y:S01]  /*4cb0*/  IMAD R77, R74, R4, R77 ;  /* 0x000000044a4d7224 */ /* 0x000fe200078e024d */
[----:B------:R-:W-:Y:S05]  /*4cc0*/  SEL R15, R5, R6, !P2 ;  /* 0x00000006050f7207 */ /* 0x000fea0005000000 */
[----:B------:R-:W-:Y:S02]  /*4cd0*/  IMAD.MOV R6, RZ, RZ, -R15 ;  /* 0x000000ffff067224 */ /* 0x000fe400078e0a0f */
[C---:B------:R-:W-:Y:S04]  /*4ce0*/  @!P0 IMAD.HI.U32 R2, R3.reuse, R68, RZ ;  /* 0x0000004403028227 */ /* 0x040fe800078e00ff */
[----:B------:R-:W-:Y:S01]  /*4cf0*/  IMAD R6, R72, R6, R5 ;  /* 0x0000000648067224 */ /* 0x000fe200078e0205 */
[----:B------:R-:W-:Y:S04]  /*4d00*/  @!P0 SHF.R.U32.HI R2, RZ, R69, R2 ;  /* 0x00000045ff028219 */ /* 0x000fe80000011602 */
[----:B------:R-:W-:Y:S02]  /*4d10*/  @!P0 SEL R0, R3, R2, !P2 ;  /* 0x0000000203008207 */ /* 0x000fe40005000000 */
[----:B------:R-:W-:Y:S02]  /*4d20*/  IADD3 R2, PT, PT, -R5, RZ, RZ ;  /* 0x000000ff05027210 */ /* 0x000fe40007ffe1ff */
[----:B------:R-:W-:Y:S01]  /*4d30*/  @!P0 IADD3 R8, PT, PT, R15, -R0, RZ ;  /* 0x800000000f088210 */ /* 0x000fe20007ffe0ff */
[----:B------:R-:W-:Y:S02]  /*4d40*/  @!P0 IMAD R0, R7, R6, R0 ;  /* 0x0000000607008224 */ /* 0x000fe400078e0200 */
[----:B------:R-:W-:Y:S02]  /*4d50*/  IMAD R75, R70, R2, R75 ;  /* 0x00000002464b7224 */ /* 0x000fe400078e024b */
[----:B------:R-:W-:Y:S02]  /*4d60*/  @!P0 IMAD R5, R8, R72, R3 ;  /* 0x0000004808058224 */ /* 0x000fe400078e0203 */
[----:B------:R-:W-:Y:S04]  /*4d70*/  @!P0 IMAD.MOV.U32 R3, RZ, RZ, R0 ;  /* 0x000000ffff038224 */ /* 0x000fe800078e0000 */
[----:B------:R-:W-:Y:S02]  /*4d80*/  IMAD R77, R3, R74, R77 ;  /* 0x0000004a034d7224 */ /* 0x000fe400078e024d */
[----:B------:R-:W-:Y:S07]  /*4d90*/  IMAD R75, R5, R70, R75 ;  /* 0x00000046054b7224 */ /* 0x000fee00078e024b */
.L_x_82:
[----:B-1----:R-:W-:Y:S01]  /*4da0*/  @!P1 ISETP.NE.AND P0, PT, R10, 0x1, PT ;  /* 0x000000010a00980c */ /* 0x002fe20003f05270 */
[----:B------:R-:W-:Y:S01]  /*4db0*/  @!P1 IMAD.HI.U32 R0, R77, R12, RZ ;  /* 0x0000000c4d009227 */ /* 0x000fe200078e00ff */
[----:B------:R-:W-:Y:S01]  /*4dc0*/  @!P1 ISETP.NE.AND P2, PT, R9, 0x1, PT ;  /* 0x000000010900980c */ /* 0x000fe20003f45270 */
[----:B------:R-:W-:Y:S01]  /*4dd0*/  ULOP3.LUT UP0, URZ, UR48, 0x1b0, URZ, 0xc0, !UPT ;  /* 0x000001b030ff7892 */ /* 0x000fe2000f80c0ff */
[----:B------:R-:W-:Y:S01]  /*4de0*/  R2UR UR42, R21 ;  /* 0x00000000152a72ca */ /* 0x000fe200000e0000 */
[----:B------:R-:W-:Y:S01]  /*4df0*/  @!P1 IMAD.HI.U32 R3, R75, R11, RZ ;  /* 0x0000000b4b039227 */ /* 0x000fe200078e00ff */
[----:B------:R-:W-:Y:S02]  /*4e00*/  @!P1 SHF.R.U32.HI R0, RZ, R13, R0 ;  /* 0x0000000dff009219 */ /* 0x000fe40000011600 */
[----:B------:R-:W-:Y:S01]  /*4e10*/  R2UR UR41, R20 ;  /* 0x00000000142972ca */ /* 0x000fe200000e0000 */
[----:B------:R-:W-:Y:S01]  /*4e20*/  VIADD R169, R169, 0x1 ;  /* 0x00000001a9a97836 */ /* 0x000fe20000000000 */
[----:B------:R-:W-:Y:S02]  /*4e30*/  @!P1 SHF.R.U32.HI R2, RZ, R14, R3 ;  /* 0x0000000eff029219 */ /* 0x000fe40000011603 */
[----:B------:R-:W-:Y:S02]  /*4e40*/  @!P1 SEL R3, R77, R0, !P2 ;  /* 0x000000004d039207 */ /* 0x000fe40005000000 */
[----:B------:R-:W-:Y:S02]  /*4e50*/  @!P1 SEL R2, R75, R2, !P0 ;  /* 0x000000024b029207 */ /* 0x000fe40004000000 */
[----:B------:R-:W-:Y:S01]  /*4e60*/  @P4 SHF.R.U32.HI R158, RZ, 0x10, R17 ;  /* 0x00000010ff9e4819 */ /* 0x000fe20000011611 */
[----:B------:R-:W-:Y:S02]  /*4e70*/  USHF.L.U32 UR42, UR42, 0x7, URZ ;  /* 0x000000072a2a7899 */ /* 0x000fe400080006ff */
[----:B------:R-:W-:Y:S02]  /*4e80*/  @!P1 IMAD.IADD R0, R2, 0x1, -R3 ;  /* 0x0000000102009824 */ /* 0x000fe400078e0a03 */
[----:B------:R-:W-:Y:S01]  /*4e90*/  @!P1 IMAD.IADD R2, R3, 0x1, -R2 ;  /* 0x0000000103029824 */ /* 0x000fe200078e0a02 */
[----:B------:R-:W-:Y:S01]  /*4ea0*/  USHF.L.U32 UR41, UR41, 0x7, URZ ;  /* 0x0000000729297899 */ /* 0x000fe200080006ff */
[----:B------:R-:W-:Y:S02]  /*4eb0*/  @!P1 IMAD R77, R0, R9, R77 ;  /* 0x00000009004d9224 */ /* 0x000fe400078e024d */
[----:B------:R-:W-:Y:S01]  /*4ec0*/  @!P1 IMAD R75, R2, R10, R75 ;  /* 0x0000000a024b9224 */ /* 0x000fe200078e024b */
[----:B------:R-:W-:Y:S08]  /*4ed0*/  BRA.U !UP0, `(.L_x_83) ;  /* 0x0000000108407547 */ /* 0x000ff0000b800000 */
[----:B------:R-:W1:Y:S01]  /*4ee0*/  LDCU.64 UR8, c[0x4][0x80] ;  /* 0x01001000ff0877ac */ /* 0x000e620008000a00 */
[----:B------:R-:W-:Y:S01]  /*4ef0*/  MOV R3, 0x0 ;  /* 0x0000000000037802 */ /* 0x000fe20000000f00 */
[----:B------:R-:W-:Y:S02]  /*4f00*/  HFMA2 R12, -RZ, RZ, 0, 5.9604644775390625e-08 ;  /* 0x00000001ff0c7431 */ /* 0x000fe400000001ff */
[----:B------:R-:W-:Y:S02]  /*4f10*/  IMAD.MOV.U32 R8, RZ, RZ, 0x70 ;  /* 0x00000070ff087424 */ /* 0x000fe400078e00ff */
[----:B------:R-:W-:Y:S01]  /*4f20*/  IMAD.MOV.U32 R13, RZ, RZ, RZ ;  /* 0x000000ffff0d7224 */ /* 0x000fe200078e00ff */
[----:B------:R-:W2:Y:S01]  /*4f30*/  LDCU.64 UR6, c[0x4][0x88] ;  /* 0x01001100ff0677ac */ /* 0x000ea20008000a00 */
[----:B------:R-:W3:Y:S01]  /*4f40*/  LDC.64 R2, c[0x4][R3] ;  /* 0x0100000003027b82 */ /* 0x000ee20000000a00 */
[----:B------:R-:W4:Y:S01]  /*4f50*/  LDCU.64 UR4, c[0x4][0x8] ;  /* 0x01000100ff0477ac */ /* 0x000f220008000a00 */
[----:B-1----:R-:W-:Y:S01]  /*4f60*/  MOV R5, UR9 ;  /* 0x0000000900057c02 */ /* 0x002fe20008000f00 */
[----:B------:R-:W-:Y:S01]  /*4f70*/  IMAD.U32 R4, RZ, RZ, UR8 ;  /* 0x00000008ff047e24 */ /* 0x000fe2000f8e00ff */
[----:B--2---:R-:W-:Y:S01]  /*4f80*/  MOV R7, UR7 ;  /* 0x0000000700077c02 */ /* 0x004fe20008000f00 */
[----:B------:R-:W-:Y:S01]  /*4f90*/  IMAD.U32 R6, RZ, RZ, UR6 ;  /* 0x00000006ff067e24 */ /* 0x000fe2000f8e00ff */
[----:B----4-:R-:W-:Y:S01]  /*4fa0*/  MOV R11, UR5 ;  /* 0x00000005000b7c02 */ /* 0x010fe20008000f00 */
[----:B------:R-:W-:Y:S02]  /*4fb0*/  IMAD.U32 R10, RZ, RZ, UR4 ;  /* 0x00000004ff0a7e24 */ /* 0x000fe4000f8e00ff */
[----:B------:R-:W-:Y:S07]  /*4fc0*/  LEPC R20, `(.L_x_83) ;  /* 0x000000001014794e */ /* 0x000fee0000000000 */
[----:B---3-5:R-:W-:Y:S05]  /*4fd0*/  CALL.ABS.NOINC R2 ;  /* 0x0000000002007343 */ /* 0x028fea0003c00000 */
.L_x_83:
[----:B------:R-:W-:Y:S01]  /*4fe0*/  LOP3.LUT P0, RZ, R166, 0x1b0, RZ, 0xc0, !PT ;  /* 0x000001b0a6ff7812 */ /* 0x000fe2000780c0ff */
[----:B------:R-:W-:Y:S11]  /*4ff0*/  BSSY.RECONVERGENT B6, `(.L_x_84) ;  /* 0x0000013000067945 */ /* 0x000ff60003800200 */
[----:B------:R-:W-:Y:S01]  /*5000*/  @!UPT UIADD3 URZ, UPT, UPT, URZ, URZ, URZ ;  /* 0x000000fffffff290 */ /* 0x000fe2000fffe0ff */
[----:B------:R-:W-:Y:S05]  /*5010*/  @!P0 BRA `(.L_x_85) ;  /* 0x0000000000408947 */ /* 0x000fea0003800000 */
        /* <DEDUP_REMOVED lines=16> */
.L_x_85:
[----:B------:R-:W-:Y:S05]  /*5120*/  BSYNC.RECONVERGENT B6 ;  /* 0x0000000000067941 */ /* 0x000fea0003800200 */
.L_x_84:
[----:B------:R-:W-:Y:S01]  /*5130*/  ISETP.NE.U32.AND P4, PT, R146, RZ, PT ;  /* 0x000000ff9200720c */ /* 0x000fe20003f85070 */
[----:B------:R-:W-:Y:S01]  /*5140*/  UISETP.NE.AND UP2, UPT, UR50, URZ, UPT ;  /* 0x000000ff3200728c */ /* 0x000fe2000bf45270 */
[----:B------:R-:W-:Y:S01]  /*5150*/  ISETP.NE.U32.AND P2, PT, RZ, UR38, PT ;  /* 0x00000026ff007c0c */ /* 0x000fe2000bf45070 */
[----:B------:R-:W-:Y:S01]  /*5160*/  UISETP.NE.U32.AND UP1, UPT, UR44, URZ, UPT ;  /* 0x000000ff2c00728c */ /* 0x000fe2000bf25070 */
[----:B------:R-:W-:Y:S01]  /*5170*/  ISETP.NE.AND.EX P4, PT, R147, RZ, PT, P4 ;  /* 0x000000ff9300720c */ /* 0x000fe20003f85340 */
[----:B------:R-:W-:Y:S01]  /*5180*/  UPLOP3.LUT UP0, UPT, UPT, UPT, UPT, 0x40, 0x4 ;  /* 0x000000000004789c */ /* 0x000fe20003f0e870 */
[----:B------:R-:W-:Y:S01]  /*5190*/  ISETP.NE.AND.EX P2, PT, RZ, UR39, PT, P2 ;  /* 0x00000027ff007c0c */ /* 0x000fe2000bf45320 */
[----:B------:R-:W-:Y:S01]  /*51a0*/  UISETP.NE.AND.EX UP1, UPT, UR45, URZ, UPT, UP1 ;  /* 0x000000ff2d00728c */ /* 0x000fe2000bf25310 */
[----:B------:R-:W-:Y:S04]  /*51b0*/  PLOP3.LUT P1, PT, PT, PT, UP2, 0x80, 0x8 ;  /* 0x000000000008781c */ /* 0x000fe80003f2f028 */
[----:B------:R-:W-:Y:S06]  /*51c0*/  @UP2 UPLOP3.LUT UP0, UPT, UPT, UPT, UP1, 0x80, 0x8 ;  /* 0x000000000008289c */ /* 0x000fec0003f0f010 */
[----:B------:R-:W-:Y:S01]  /*51d0*/  PLOP3.LUT P0, PT, PT, PT, UP0, 0x80, 0x8 ;  /* 0x000000000008781c */ /* 0x000fe20003f0f008 */
[----:B------:R-:W-:Y:S01]  /*51e0*/  @!UPT UIADD3 URZ, UPT, UPT, URZ, URZ, URZ ;  /* 0x000000fffffff290 */ /* 0x000fe2000fffe0ff */
[----:B------:R-:W-:Y:S11]  /*51f0*/  BRA.U !UP1, `(.L_x_86) ;  /* 0x0000000109387547 */ /* 0x000ff6000b800000 */
[----:B------:R-:W-:Y:S01]  /*5200*/  UISETP.NE.U32.AND UP0, UPT, UR38, URZ, UPT ;  /* 0x000000ff2600728c */ /* 0x000fe2000bf05070 */
[----:B------:R-:W-:Y:S02]  /*5210*/  HFMA2 R0, -RZ, RZ, 0, 5.9604644775390625e-08 ;  /* 0x00000001ff007431 */ /* 0x000fe400000001ff */
[----:B------:R-:W-:Y:S01]  /*5220*/  IMAD.MOV.U32 R151, RZ, RZ, 0x1 ;  /* 0x00000001ff977424 */ /* 0x000fe200078e00ff */
[----:B------:R-:W-:Y:S06]  /*5230*/  UISETP.NE.AND.EX UP0, UPT, UR39, URZ, UPT, UP0 ;  /* 0x000000ff2700728c */ /* 0x000fec000bf05300 */
[----:B------:R-:W-:Y:S05]  /*5240*/  PLOP3.LUT P3, PT, PT, PT, UP0, 0x80, 0x8 ;  /* 0x000000000008781c */ /* 0x000fea0003f6f008 */
[----:B------:R-:W1:Y:S01]  /*5250*/  @UP0 LDCU.64 UR6, c[0x0][0x888] ;  /* 0x00011100ff0607ac */ /* 0x000e620008000a00 */
[----:B------:R-:W-:Y:S07]  /*5260*/  @UP0 UIMAD UR4, UR36, UR44, URZ ;  /* 0x0000002c240402a4 */ /* 0x000fee000f8e02ff */
[----:B------:R-:W-:Y:S01]  /*5270*/  @!P3 PRMT R151, R0, 0x7610, R151 ;  /* 0x000076100097b816 */ /* 0x000fe20000000097 */
[----:B-1----:R-:W-:Y:S03]  /*5280*/  @UP0 UIMAD.WIDE UR6, UR4, 0x4, UR6 ;  /* 0x00000004040608a5 */ /* 0x002fe6000f8e0206 */
[----:B------:R-:W1:Y:S03]  /*5290*/  @!UP0 LDCU UR4, c[0x0][0x880] ;  /* 0x00011000ff0487ac */ /* 0x000e660008000800 */
[----:B------:R-:W-:Y:S01]  /*52a0*/  IMAD.U32 R2, RZ, RZ, UR6 ;  /* 0x00000006ff027e24 */ /* 0x000fe2000f8e00ff */
[----:B------:R-:W-:Y:S05]  /*52b0*/  MOV R3, UR7 ;  /* 0x0000000700037c02 */ /* 0x000fea0008000f00 */
[----:B-----5:R2:W5:Y:S02]  /*52c0*/  @P3 LDG.E R82, desc[UR46][R2.64] ;  /* 0x0000002e02523981 */ /* 0x020564000c1e1900 */
[----:B-12---:R-:W-:Y:S02]  /*52d0*/  @!P3 IMAD.U32 R82, RZ, RZ, UR4 ;  /* 0x00000004ff52be24 */ /* 0x006fe4000f8e00ff */
.L_x_86:
[----:B------:R-:W-:Y:S05]  /*52e0*/  @!P4 BRA `(.L_x_87) ;  /* 0x000000000020c947 */ /* 0x000fea0003800000 */
[----:B------:R-:W-:Y:S04]  /*52f0*/  ISETP.NE.U32.AND P3, PT, R144, RZ, PT ;  /* 0x000000ff9000720c */ /* 0x000fe80003f65070 */
[----:B------:R-:W-:Y:S11]  /*5300*/  ISETP.NE.AND.EX P3, PT, R145, RZ, PT, P3 ;  /* 0x000000ff9100720c */ /* 0x000ff60003f65330 */
[----:B------:R-:W-:Y:S02]  /*5310*/  @!UPT UIADD3 URZ, UPT, UPT, URZ, URZ, URZ ;  /* 0x000000fffffff290 */ /* 0x000fe4000fffe0ff */
[----:B------:R-:W1:Y:S01]  /*5320*/  @P3 LDC.64 R2, c[0x0][0x8a8] ;  /* 0x00022a00ff023b82 */ /* 0x000e620000000a00 */
[----:B------:R-:W-:Y:S04]  /*5330*/  @P3 IMAD R0, R146, UR36, RZ ;  /* 0x0000002492003c24 */ /* 0x000fe8000f8e02ff */
[----:B-1----:R-:W-:Y:S05]  /*5340*/  @P3 IMAD.WIDE R2, R0, 0x4, R2 ;  /* 0x0000000400023825 */ /* 0x002fea00078e0202 */
[----:B-----5:R1:W5:Y:S02]  /*5350*/  @P3 LDG.E R78, desc[UR46][R2.64] ;  /* 0x0000002e024e3981 */ /* 0x020364000c1e1900 */
[----:B-1----:R-:W2:Y:S02]  /*5360*/  @!P3 LDC R78, c[0x0][0x8a0] ;  /* 0x00022800ff4ebb82 */ /* 0x002ea40000000800 */
.L_x_87:
[----:B-----5:R-:W-:Y:S01]  /*5370*/  ISETP.NE.AND P4, PT, R82, RZ, PT ;  /* 0x000000ff5200720c */ /* 0x020fe20003f85270 */
[----:B------:R-:W-:Y:S01]  /*5380*/  BSSY B1, `(.L_x_88) ;  /* 0x0000048000017945 */ /* 0x000fe20003800000 */
[----:B------:R-:W-:Y:S01]  /*5390*/  SEL R7, RZ, 0xffffffff, P2 ;  /* 0xffffffffff077807 */ /* 0x000fe20001000000 */
[----:B------:R-:W-:Y:S01]  /*53a0*/  IMAD.MOV.U32 R117, RZ, RZ, 0x1 ;  /* 0x00000001ff757424 */ /* 0x000fe200078e00ff */
[----:B------:R-:W-:Y:S01]  /*53b0*/  LOP3.LUT P3, RZ, R151, 0xff, RZ, 0xc0, !PT ;  /* 0x000000ff97ff7812 */ /* 0x000fe2000786c0ff */
[----:B------:R-:W-:Y:S01]  /*53c0*/  IMAD R80, R76, 0x80, R79 ;  /* 0x000000804c507824 */ /* 0x000fe200078e024f */
[----:B------:R-:W-:Y:S02]  /*53d0*/  @P1 SEL R0, RZ, 0xffffffff, P4 ;  /* 0xffffffffff001807 */ /* 0x000fe40002000000 */
[----:B------:R-:W-:Y:S02]  /*53e0*/  CS2R R98, SRZ ;  /* 0x0000000000627805 */ /* 0x000fe4000001ff00 */
[----:B------:R-:W-:Y:S02]  /*53f0*/  LEA R3, R160, UR49, 0x3 ;  /* 0x00000031a0037c11 */ /* 0x000fe4000f8e18ff */
[----:B------:R-:W-:Y:S02]  /*5400*/  CS2R R96, SRZ ;  /* 0x0000000000607805 */ /* 0x000fe4000001ff00 */
[----:B------:R-:W-:Y:S02]  /*5410*/  @P0 SEL R0, R7, R0, !P3 ;  /* 0x0000000007000207 */ /* 0x000fe40005800000 */
[----:B------:R-:W-:Y:S02]  /*5420*/  CS2R R94, SRZ ;  /* 0x00000000005e7805 */ /* 0x000fe4000001ff00 */
[----:B------:R-:W-:Y:S02]  /*5430*/  LEA R116, R76, UR49, 0x3 ;  /* 0x000000314c747c11 */ /* 0x000fe4000f8e18ff */
[----:B------:R-:W-:Y:S02]  /*5440*/  CS2R R92, SRZ ;  /* 0x00000000005c7805 */ /* 0x000fe4000001ff00 */
[----:B------:R-:W-:Y:S02]  /*5450*/  @P1 LOP3.LUT R0, R0, 0x1, RZ, 0xc0, !PT ;  /* 0x0000000100001812 */ /* 0x000fe400078ec0ff */
[----:B------:R-:W-:Y:S02]  /*5460*/  CS2R R90, SRZ ;  /* 0x00000000005a7805 */ /* 0x000fe4000001ff00 */
[----:B------:R-:W-:Y:S02]  /*5470*/  SHF.L.U32 R5, R162, 0x1f, RZ ;  /* 0x0000001fa2057819 */ /* 0x000fe400000006ff */
[----:B------:R-:W-:Y:S02]  /*5480*/  CS2R R88, SRZ ;  /* 0x0000000000587805 */ /* 0x000fe4000001ff00 */
[----:B------:R-:W-:Y:S02]  /*5490*/  ISETP.NE.U32.OR P6, PT, R0, 0x1, !P1 ;  /* 0x000000010000780c */ /* 0x000fe40004fc5470 */
[----:B------:R-:W-:Y:S02]  /*54a0*/  CS2R R102, SRZ ;  /* 0x0000000000667805 */ /* 0x000fe4000001ff00 */
[----:B------:R-:W-:Y:S02]  /*54b0*/  PLOP3.LUT P2, PT, PT, PT, UP1, 0x80, 0x8 ;  /* 0x000000000008781c */ /* 0x000fe40003f4f018 */
[----:B------:R-:W-:Y:S02]  /*54c0*/  CS2R R100, SRZ ;  /* 0x0000000000647805 */ /* 0x000fe4000001ff00 */
[----:B------:R-:W-:Y:S02]  /*54d0*/  SEL R0, RZ, 0xffffffff, P4 ;  /* 0xffffffffff007807 */ /* 0x000fe40002000000 */
[----:B------:R-:W-:Y:S03]  /*54e0*/  P2R R104, PR, RZ, 0x40 ;  /* 0x00000040ff687803 */ /* 0x000fe60000000000 */
[----:B------:R-:W-:Y:S04]  /*54f0*/  @P6 SHF.L.U32 R2, R159, 0x1f, RZ ;  /* 0x0000001f9f026819 */ /* 0x000fe800000006ff */
[----:B------:R-:W-:Y:S01]  /*5500*/  @P2 SEL R0, R7, R0, !P3 ;  /* 0x0000000007002207 */ /* 0x000fe20005800000 */
[----:B------:R-:W1:Y:S03]  /*5510*/  @P6 SYNCS.PHASECHK.TRANS64.TRYWAIT P1, [R3+URZ+0x60], R2 ;  /* 0x00006002030065a7 */ /* 0x000e6600080211ff */
[----:B------:R-:W-:Y:S04]  /*5520*/  LOP3.LUT R0, R0, 0x1, RZ, 0xc0, !PT ;  /* 0x0000000100007812 */ /* 0x000fe800078ec0ff */
[----:B------:R-:W-:Y:S04]  /*5530*/  ISETP.NE.U32.AND P5, PT, R0, 0x1, PT ;  /* 0x000000010000780c */ /* 0x000fe80003fa5070 */
[----:B------:R-:W-:Y:S01]  /*5540*/  P2R R118, PR, RZ, 0x20 ;  /* 0x00000020ff767803 */ /* 0x000fe20000000000 */
[----:B------:R3:W4:Y:S01]  /*5550*/  SYNCS.PHASECHK.TRANS64.TRYWAIT P0, [R116+URZ+0xb0], R5 ;  /* 0x0000b005740075a7 */ /* 0x00072200080011ff */
[----:B-1----:R-:W-:Y:S01]  /*5560*/  @P6 SEL R117, RZ, 0x1, !P1 ;  /* 0x00000001ff756807 */ /* 0x002fe20004800000 */
[----:B---3--:R-:W-:Y:S06]  /*5570*/  @!P6 BRA `(.L_x_89) ;  /* 0x0000000000a0e947 */ /* 0x008fec0003800000 */
[----:B------:R-:W-:Y:S01]  /*5580*/  @P5 IMAD R7, R160, 0x2000, R153 ;  /* 0x00002000a0075824 */ /* 0x000fe200078e0299 */
[----:B------:R-:W-:Y:S01]  /*5590*/  ISETP.NE.AND P1, PT, R117, RZ, PT ;  /* 0x000000ff7500720c */ /* 0x000fe20003f25270 */
[----:B------:R-:W-:Y:S01]  /*55a0*/  BSSY B0, `(.L_x_90) ;  /* 0x0000011000007945 */ /* 0x000fe20003800000 */
[----:B------:R-:W-:Y:S01]  /*55b0*/  CS2R R102, SRZ ;  /* 0x0000000000667805 */ /* 0x000fe2000001ff00 */
[----:B------:R-:W-:Y:S01]  /*55c0*/  @P5 VIADD R2, R7, UR49 ;  /* 0x0000003107025c36 */ /* 0x000fe20008000000 */
[----:B------:R-:W-:Y:S02]  /*55d0*/  CS2R R100, SRZ ;  /* 0x0000000000647805 */ /* 0x000fe4000001ff00 */
[----:B------:R-:W-:Y:S02]  /*55e0*/  CS2R R90, SRZ ;  /* 0x00000000005a7805 */ /* 0x000fe4000001ff00 */
[----:B------:R-:W-:Y:S01]  /*55f0*/  CS2R R88, SRZ ;  /* 0x0000000000587805 */ /* 0x000fe2000001ff00 */
[--C-:B------:R-:W-:Y:S01]  /*5600*/  @P5 IMAD.IADD R6, R165, 0x1, R2.reuse ;  /* 0x00000001a5065824 */ /* 0x100fe200078e0202 */
[----:B------:R-:W-:Y:S01]  /*5610*/  CS2R R94, SRZ ;  /* 0x00000000005e7805 */ /* 0x000fe2000001ff00 */
[--C-:B------:R-:W-:Y:S01]  /*5620*/  @P5 IMAD.IADD R4, R164, 0x1, R2.reuse ;  /* 0x00000001a4045824 */ /* 0x100fe200078e0202 */
[----:B------:R-:W-:Y:S01]  /*5630*/  CS2R R92, SRZ ;  /* 0x00000000005c7805 */ /* 0x000fe2000001ff00 */
[----:B------:R-:W-:Y:S01]  /*5640*/  @P5 IMAD R2, R163, 0x10, R2 ;  /* 0x00000010a3025824 */ /* 0x000fe200078e0202 */
[----:B------:R-:W-:Y:S02]  /*5650*/  CS2R R98, SRZ ;  /* 0x0000000000627805 */ /* 0x000fe4000001ff00 */
[----:B------:R-:W-:Y:S01]  /*5660*/  CS2R R96, SRZ ;  /* 0x0000000000607805 */ /* 0x000fe2000001ff00 */
[----:B------:R-:W-:Y:S06]  /*5670*/  @P1 BRA `(.L_x_91) ;  /* 0x00000000000c1947 */ /* 0x000fec0003800000 */
[----:B------:R-:W-:Y:S04]  /*5680*/  SHF.L.U32 R0, R159, 0x1f, RZ ;  /* 0x0000001f9f007819 */ /* 0x000fe800000006ff */
[----:B------:R-:W1:Y:S02]  /*5690*/  SYNCS.PHASECHK.TRANS64.TRYWAIT P1, [R3+URZ+0x60], R0 ;  /* 0x00006000030075a7 */ /* 0x000e6400080211ff */
[----:B-1----:R-:W-:Y:S05]  /*56a0*/  @!P1 BRA `(.L_x_92) ;  /* 0x0000003400849947 */ /* 0x002fea0003800000 */
.L_x_91:
[----:B------:R-:W-:Y:S05]  /*56b0*/  BSYNC B0 ;  /* 0x0000000000007941 */ /* 0x000fea0003800000 */
.L_x_90:
[----:B------:R-:W-:Y:S01]  /*56c0*/  ISETP.NE.AND P1, PT, R118, RZ, PT ;  /* 0x000000ff7600720c */ /* 0x000fe20003f25270 */
[----:B-1----:R-:W-:Y:S02]  /*56d0*/  VIADD R3, R3, 0x70 ;  /* 0x0000007003037836 */ /* 0x002fe40000000000 */
[----:B------:R-:W-:Y:S02]  /*56e0*/  IMAD.U32 R0, RZ, RZ, UR37 ;  /* 0x00000025ff007e24 */ /* 0x000fe4000f8e00ff */
[----:B------:R-:W-:Y:S03]  /*56f0*/  VIADD R160, R160, 0x1 ;  /* 0x00000001a0a07836 */ /* 0x000fe60000000000 */
[----:B------:R-:W-:Y:S05]  /*5700*/  PRMT R0, R0, 0x654, R3 ;  /* 0x0000065400007816 */ /* 0x000fea0000000003 */
[----:B------:R1:W3:Y:S04]  /*5710*/  @P1 LDS.128 R100, [R7+UR49+0x200] ;  /* 0x0002003107641984 */ /* 0x0002e80008000c00 */
[----:B------:R1:W1:Y:S04]  /*5720*/  @P1 LDS.128 R88, [R6+0x200] ;  /* 0x0002000006581984 */ /* 0x0002680000000c00 */
[----:B------:R1:W1:Y:S04]  /*5730*/  @P1 LDS.128 R92, [R4+0x200] ;  /* 0x00020000045c1984 */ /* 0x0002680000000c00 */
[----:B------:R1:W1:Y:S01]  /*5740*/  @P1 LDS.128 R96, [R2+0x200] ;  /* 0x0002000002601984 */ /* 0x0002620000000c00 */
[C---:B------:R-:W-:Y:S01]  /*5750*/  ISETP.NE.AND P1, PT, R160.reuse, 0x2, PT ;  /* 0x00000002a000780c */ /* 0x040fe20003f25270 */
[----:B------:R-:W-:Y:S01]  /*5760*/  @!PT LDS RZ, [RZ] ;  /* 0x00000000fffff984 */ /* 0x000fe20000000800 */
[----:B------:R-:W-:Y:S01]  /*5770*/  @!PT LDS RZ, [RZ] ;  /* 0x00000000fffff984 */ /* 0x000fe20000000800 */
[----:B------:R-:W-:Y:S01]  /*5780*/  @!PT LDS RZ, [RZ] ;  /* 0x00000000fffff984 */ /* 0x000fe20000000800 */
[----:B------:R-:W-:Y:S01]  /*5790*/  @!PT LDS RZ, [RZ] ;  /* 0x00000000fffff984 */ /* 0x000fe20000000800 */
[----:B------:R5:W-:Y:S06]  /*57a0*/  MEMBAR.ALL.CTA ;  /* 0x0000000000007992 */ /* 0x000bec0000008000 */
[----:B-----5:R-:W5:Y:S01]  /*57b0*/  FENCE.VIEW.ASYNC.S ;  /* 0x00000000000073c6 */ /* 0x020f620000000000 */
[----:B------:R-:W-:Y:S01]  /*57c0*/  SEL R160, R160, RZ, P1 ;  /* 0x000000ffa0a07207 */ /* 0x000fe20000800000 */
[----:B-----5:R5:W-:Y:S02]  /*57d0*/  SYNCS.ARRIVE.TRANS64.RED.A1T0 RZ, [R0+URZ], RZ ;  /* 0x000000ff00ff79a7 */ /* 0x020be400081004ff */
[----:B-----5:R-:W-:Y:S04]  /*57e0*/  SEL R0, RZ, 0x1, P1 ;  /* 0x00000001ff007807 */ /* 0x020fe80000800000 */
[----:B---3--:R-:W-:Y:S02]  /*57f0*/  LOP3.LUT R159, R159, R0, RZ, 0x3c, !PT ;  /* 0x000000009f9f7212 */ /* 0x008fe400078e3cff */
.L_x_89:
[----:B------:R-:W-:Y:S05]  /*5800*/  BSYNC B1 ;  /* 0x0000000000017941 */ /* 0x000fea0003800000 */
.L_x_88:
[----:B------:R-:W-:Y:S04]  /*5810*/  SHF.R.U32.HI R3, RZ, 0x15, R80 ;  /* 0x00000015ff037819 */ /* 0x000fe80000011650 */
[----:B------:R-:W-:Y:S01]  /*5820*/  LOP3.LUT P1, RZ, R3, 0x3, R154, 0x48, !PT ;  /* 0x0000000303ff7812 */ /* 0x000fe2000782489a */
[----:B------:R-:W-:Y:S01]  /*5830*/  @!UPT UIADD3 URZ, UPT, UPT, URZ, URZ, URZ ;  /* 0x000000fffffff290 */ /* 0x000fe2000fffe0ff */
[----:B----4-:R-:W-:Y:S11]  /*5840*/  @P0 BRA `(.L_x_93) ;  /* 0x0000000000080947 */ /* 0x010ff60003800000 */
[----:B------:R-:W3:Y:S02]  /*5850*/  SYNCS.PHASECHK.TRANS64.TRYWAIT P0, [R116+URZ+0xb0], R5 ;  /* 0x0000b005740075a7 */ /* 0x000ee400080011ff */
[----:B---3--:R-:W-:Y:S05]  /*5860*/  @!P0 BRA `(.L_x_94) ;  /* 0x0000003400288947 */ /* 0x008fea0003800000 */
.L_x_93:
[----:B------:R-:W-:Y:S05]  /*5870*/  @!P1 BRA `(.L_x_95) ;  /* 0x0000000000409947 */ /* 0x000fea0003800000 */
[----:B------:R-:W3:Y:S01]  /*5880*/  LDCU.64 UR8, c[0x4][0x70] ;  /* 0x01000e00ff0877ac */ /* 0x000ee20008000a00 */
[----:B------:R-:W-:Y:S01]  /*5890*/  MOV R3, 0x0 ;  /* 0x0000000000037802 */ /* 0x000fe20000000f00 */
[----:B------:R-:W-:Y:S02]  /*58a0*/  HFMA2 R12, -RZ, RZ, 0, 5.9604644775390625e-08 ;  /* 0x00000001ff0c7431 */ /* 0x000fe400000001ff */
[----:B------:R-:W-:Y:S02]  /*58b0*/  IMAD.MOV.U32 R8, RZ, RZ, 0x192 ;  /* 0x00000192ff087424 */ /* 0x000fe400078e00ff */
[----:B------:R-:W-:Y:S01]  /*58c0*/  IMAD.MOV.U32 R13, RZ, RZ, RZ ;  /* 0x000000ffff0d7224 */ /* 0x000fe200078e00ff */
[----:B------:R-:W4:Y:S01]  /*58d0*/  LDCU.64 UR6, c[0x4][0x78] ;  /* 0x01000f00ff0677ac */ /* 0x000f220008000a00 */
[----:B-1----:R-:W1:Y:S01]  /*58e0*/  LDC.64 R2, c[0x4][R3] ;  /* 0x0100000003027b82 */ /* 0x002e620000000a00 */
[----:B------:R-:W5:Y:S01]  /*58f0*/  LDCU.64 UR4, c[0x4][0x10] ;  /* 0x01000200ff0477ac */ /* 0x000f620008000a00 */
[----:B---3--:R-:W-:Y:S01]  /*5900*/  MOV R5, UR9 ;  /* 0x0000000900057c02 */ /* 0x008fe20008000f00 */
[----:B------:R-:W-:Y:S01]  /*5910*/  IMAD.U32 R4, RZ, RZ, UR8 ;  /* 0x00000008ff047e24 */ /* 0x000fe2000f8e00ff */
[----:B----4-:R-:W-:Y:S01]  /*5920*/  MOV R7, UR7 ;  /* 0x0000000700077c02 */ /* 0x010fe20008000f00 */
[----:B------:R-:W-:Y:S01]  /*5930*/  IMAD.U32 R6, RZ, RZ, UR6 ;  /* 0x00000006ff067e24 */ /* 0x000fe2000f8e00ff */
[----:B-----5:R-:W-:Y:S01]  /*5940*/  MOV R11, UR5 ;  /* 0x00000005000b7c02 */ /* 0x020fe20008000f00 */
[----:B------:R-:W-:Y:S02]  /*5950*/  IMAD.U32 R10, RZ, RZ, UR4 ;  /* 0x00000004ff0a7e24 */ /* 0x000fe4000f8e00ff */
[----:B------:R-:W-:Y:S07]  /*5960*/  LEPC R20, `(.L_x_95) ;  /* 0x000000001014794e */ /* 0x000fee0000000000 */
[----:B-12---:R-:W-:Y:S05]  /*5970*/  CALL.ABS.NOINC R2 ;  /* 0x0000000002007343 */ /* 0x006fea0003c00000 */
.L_x_95:
[----:B------:R-:W-:Y:S01]  /*5980*/  SHF.L.U32 R83, R100, 0x10, RZ ;  /* 0x0000001064537819 */ /* 0x000fe200000006ff */
[----:B------:R-:W-:Y:S05]  /*5990*/  WARPSYNC.ALL ;  /* 0x0000000000007948 */ /* 0x000fea0003800000 */
[----:B------:R-:W-:Y:S01]  /*59a0*/  R2UR UR4, R80 ;  /* 0x00000000500472ca */ /* 0x000fe200000e0000 */
[----:B------:R-:W-:Y:S01]  /*59b0*/  BSSY.RECONVERGENT B0, `(.L_x_96) ;  /* 0x0000121000007945 */ /* 0x000fe20003800200 */
[----:B------:R-:W-:Y:S02]  /*59c0*/  ISETP.NE.AND P6, PT, R104, RZ, PT ;  /* 0x000000ff6800720c */ /* 0x000fe40003fc5270 */
[----:B------:R-:W-:Y:S02]  /*59d0*/  IADD3 R119, PT, PT, R153, UR49, RZ ;  /* 0x0000003199777c10 */ /* 0x000fe4000fffe0ff */
[----:B------:R-:W-:Y:S02]  /*59e0*/  SHF.L.U32 R124, R163, 0x4, RZ ;  /* 0x00000004a37c7819 */ /* 0x000fe400000006ff */
[-C--:B------:R-:W-:Y:S02]  /*59f0*/  IADD3 R172, PT, PT, R165, R119.reuse, RZ ;  /* 0x00000077a5ac7210 */ /* 0x080fe40007ffe0ff */
[----:B------:R-:W-:Y:S02]  /*5a00*/  IADD3 R171, PT, PT, R164, R119, RZ ;  /* 0x00000077a4ab7210 */ /* 0x000fe40007ffe0ff */
[----:B------:R-:W-:Y:S01]  /*5a10*/  IADD3 R170, PT, PT, R119, R124, RZ ;  /* 0x0000007c77aa7210 */ /* 0x000fe20007ffe0ff */
[----:B-1-3--:R-:W2:Y:S01]  /*5a20*/  LDTM.x64 R4, tmem[UR4] ;  /* 0x00000004000479ee */ /* 0x00aea20008340000 */
[C---:B------:R-:W-:Y:S02]  /*5a30*/  PRMT R81, R100.reuse, 0x8880, RZ ;  /* 0x0000888064517816 */ /* 0x040fe400000000ff */
[----:B------:R-:W-:Y:S02]  /*5a40*/  SHF.R.S32.HI R83, RZ, 0x18, R83 ;  /* 0x00000018ff537819 */ /* 0x000fe40000011453 */
[----:B------:R-:W-:Y:S02]  /*5a50*/  SHF.R.S32.HI R86, RZ, 0x18, R101 ;  /* 0x00000018ff567819 */ /* 0x000fe40000011465 */
[----:B------:R-:W-:Y:S02]  /*5a60*/  SHF.L.U32 R84, R100, 0x8, RZ ;  /* 0x0000000864547819 */ /* 0x000fe400000006ff */
[----:B------:R-:W-:Y:S02]  /*5a70*/  SHF.L.U32 R85, R101, 0x8, RZ ;  /* 0x0000000865557819 */ /* 0x000fe400000006ff */
[----:B------:R-:W-:Y:S02]  /*5a80*/  SHF.R.S32.HI R84, RZ, 0x18, R84 ;  /* 0x00000018ff547819 */ /* 0x000fe40000011454 */
[----:B------:R-:W-:Y:S02]  /*5a90*/  SHF.R.S32.HI R85, RZ, 0x18, R85 ;  /* 0x00000018ff557819 */ /* 0x000fe40000011455 */
[----:B------:R-:W-:Y:S02]  /*5aa0*/  SHF.L.U32 R87, R98, 0x8, RZ ;  /* 0x0000000862577819 */ /* 0x000fe400000006ff */
[----:B------:R-:W-:Y:S02]  /*5ab0*/  ISETP.NE.AND P0, PT, R167, RZ, PT ;  /* 0x000000ffa700720c */ /* 0x000fe40003f05270 */
[----:B------:R-:W-:Y:S02]  /*5ac0*/  SHF.R.S32.HI R87, RZ, 0x18, R87 ;  /* 0x00000018ff577819 */ /* 0x000fe40000011457 */
[----:B------:R-:W-:Y:S02]  /*5ad0*/  LEA R125, R160, UR49, 0x3 ;  /* 0x00000031a07d7c11 */ /* 0x000fe4000f8e18ff */
[----:B------:R-:W-:Y:S01]  /*5ae0*/  @P6 SHF.L.U32 R126, R159, 0x1f, RZ ;  /* 0x0000001f9f7e6819 */ /* 0x000fe200000006ff */
[C---:B--2---:R-:W-:Y:S02]  /*5af0*/  IMAD R0, R78.reuse, R4, RZ ;  /* 0x000000044e007224 */ /* 0x044fe400078e02ff */
[C---:B------:R-:W-:Y:S02]  /*5b00*/  IMAD R2, R78.reuse, R5, RZ ;  /* 0x000000054e027224 */ /* 0x040fe400078e02ff */
[----:B------:R-:W-:Y:S02]  /*5b10*/  IMAD R3, R78, R6, RZ ;  /* 0x000000064e037224 */ /* 0x000fe400078e02ff */
[-C--:B------:R-:W-:Y:S01]  /*5b20*/  IMAD R0, R81, R82.reuse, R0 ;  /* 0x0000005251007224 */ /* 0x080fe200078e0200 */
[----:B------:R-:W-:Y:S01]  /*5b30*/  SHF.R.S32.HI R81, RZ, 0x18, R100 ;  /* 0x00000018ff517819 */ /* 0x000fe20000011464 */
[-C--:B------:R-:W-:Y:S01]  /*5b40*/  IMAD R2, R83, R82.reuse, R2 ;  /* 0x0000005253027224 */ /* 0x080fe200078e0202 */
[C---:B------:R-:W-:Y:S01]  /*5b50*/  PRMT R83, R101.reuse, 0x8880, RZ ;  /* 0x0000888065537816 */ /* 0x040fe200000000ff */
[----:B------:R-:W-:Y:S01]  /*5b60*/  IMAD R3, R84, R82, R3 ;  /* 0x0000005254037224 */ /* 0x000fe200078e0203 */
[----:B------:R-:W-:Y:S01]  /*5b70*/  SHF.L.U32 R84, R101, 0x10, RZ ;  /* 0x0000001065547819 */ /* 0x000fe200000006ff */
[C---:B------:R-:W-:Y:S02]  /*5b80*/  IMAD R7, R78.reuse, R7, RZ ;  /* 0x000000074e077224 */ /* 0x040fe400078e02ff */
[C---:B------:R-:W-:Y:S01]  /*5b90*/  IMAD R4, R78.reuse, R8, RZ ;  /* 0x000000084e047224 */ /* 0x040fe200078e02ff */
[----:B------:R-:W-:Y:S01]  /*5ba0*/  SHF.R.S32.HI R84, RZ, 0x18, R84 ;  /* 0x00000018ff547819 */ /* 0x000fe20000011454 */
[----:B------:R-:W-:Y:S02]  /*5bb0*/  IMAD R5, R78, R9, RZ ;  /* 0x000000094e057224 */ /* 0x000fe400078e02ff */
[----:B------:R-:W-:Y:S01]  /*5bc0*/  IMAD R7, R81, R82, R7 ;  /* 0x0000005251077224 */ /* 0x000fe200078e0207 */
[----:B------:R-:W-:Y:S01]  /*5bd0*/  PRMT R81, R102, 0x8880, RZ ;  /* 0x0000888066517816 */ /* 0x000fe200000000ff */
[----:B------:R-:W-:Y:S02]  /*5be0*/  IMAD R6, R78, R10, RZ ;  /* 0x0000000a4e067224 */ /* 0x000fe400078e02ff */
[-C--:B------:R-:W-:Y:S01]  /*5bf0*/  IMAD R4, R83, R82.reuse, R4 ;  /* 0x0000005253047224 */ /* 0x080fe200078e0204 */
[----:B------:R-:W-:Y:S01]  /*5c00*/  I2IP.S8.S32.SAT R105, R7, R3, RZ ;  /* 0x0000000307697239 */ /* 0x000fe200000014ff */
[----:B------:R-:W-:Y:S01]  /*5c10*/  IMAD R5, R84, R82, R5 ;  /* 0x0000005254057224 */ /* 0x000fe200078e0205 */
[----:B------:R-:W-:Y:S01]  /*5c20*/  SHF.L.U32 R83, R102, 0x10, RZ ;  /* 0x0000001066537819 */ /* 0x000fe200000006ff */
[----:B------:R-:W-:Y:S01]  /*5c30*/  IMAD R11, R78, R11, RZ ;  /* 0x0000000b4e0b7224 */ /* 0x000fe200078e02ff */
[----:B------:R-:W-:Y:S01]  /*5c40*/  I2IP.S8.S32.SAT R104, R2, R0, R105 ;  /* 0x0000000002687239 */ /* 0x000fe20000001469 */
[----:B------:R-:W-:Y:S01]  /*5c50*/  IMAD R6, R85, R82, R6 ;  /* 0x0000005255067224 */ /* 0x000fe200078e0206 */
[----:B------:R-:W-:Y:S01]  /*5c60*/  SHF.R.S32.HI R83, RZ, 0x18, R83 ;  /* 0x00000018ff537819 */ /* 0x000fe20000011453 */
[----:B------:R-:W-:Y:S01]  /*5c70*/  IMAD R8, R78, R12, RZ ;  /* 0x0000000c4e087224 */ /* 0x000fe200078e02ff */
[----:B------:R-:W-:Y:S01]  /*5c80*/  SHF.L.U32 R85, R102, 0x8, RZ ;  /* 0x0000000866557819 */ /* 0x000fe200000006ff */
[----:B------:R-:W-:Y:S02]  /*5c90*/  IMAD R9, R78, R13, RZ ;  /* 0x0000000d4e097224 */ /* 0x000fe400078e02ff */
[----:B------:R-:W-:Y:S01]  /*5ca0*/  IMAD R11, R86, R82, R11 ;  /* 0x00000052560b7224 */ /* 0x000fe200078e020b */
[----:B------:R-:W-:Y:S01]  /*5cb0*/  SHF.R.S32.HI R85, RZ, 0x18, R85 ;  /* 0x00000018ff557819 */ /* 0x000fe20000011455 */
[C---:B------:R-:W-:Y:S01]  /*5cc0*/  IMAD R10, R78.reuse, R14, RZ ;  /* 0x0000000e4e0a7224 */ /* 0x040fe200078e02ff */
[----:B------:R-:W-:Y:S01]  /*5cd0*/  SHF.R.S32.HI R86, RZ, 0x18, R103 ;  /* 0x00000018ff567819 */ /* 0x000fe20000011467 */
[----:B------:R-:W-:Y:S01]  /*5ce0*/  IMAD R8, R81, R82, R8 ;  /* 0x0000005251087224 */ /* 0x000fe200078e0208 */
[----:B------:R-:W-:Y:S01]  /*5cf0*/  I2IP.S8.S32.SAT R106, R11, R6, RZ ;  /* 0x000000060b6a7239 */ /* 0x000fe200000014ff */
[----:B------:R-:W-:Y:S01]  /*5d00*/  IMAD R9, R83, R82, R9 ;  /* 0x0000005253097224 */ /* 0x000fe200078e0209 */
[C---:B------:R-:W-:Y:S01]  /*5d10*/  PRMT R83, R103.reuse, 0x8880, RZ ;  /* 0x0000888067537816 */ /* 0x040fe200000000ff */
[----:B------:R-:W-:Y:S01]  /*5d20*/  IMAD.U32 R84, R103, 0x10000, RZ ;  /* 0x0001000067547824 */ /* 0x000fe200078e00ff */
[----:B------:R-:W-:Y:S01]  /*5d30*/  I2IP.S8.S32.SAT R105, R5, R4, R106 ;  /* 0x0000000405697239 */ /* 0x000fe2000000146a */
[C---:B------:R-:W-:Y:S01]  /*5d40*/  IMAD R15, R78.reuse, R15, RZ ;  /* 0x0000000f4e0f7224 */ /* 0x040fe200078e02ff */
[----:B------:R-:W-:Y:S01]  /*5d50*/  SHF.R.S32.HI R81, RZ, 0x18, R102 ;  /* 0x00000018ff517819 */ /* 0x000fe20000011466 */
[----:B------:R-:W-:Y:S01]  /*5d60*/  IMAD R10, R85, R82, R10 ;  /* 0x00000052550a7224 */ /* 0x000fe200078e020a */
[----:B------:R-:W-:Y:S01]  /*5d70*/  SHF.R.S32.HI R84, RZ, 0x18, R84 ;  /* 0x00000018ff547819 */ /* 0x000fe20000011454 */
[C---:B------:R-:W-:Y:S01]  /*5d80*/  IMAD R12, R78.reuse, R16, RZ ;  /* 0x000000104e0c7224 */ /* 0x040fe200078e02ff */
[----:B------:R-:W-:Y:S01]  /*5d90*/  SHF.L.U32 R85, R103, 0x8, RZ ;  /* 0x0000000867557819 */ /* 0x000fe200000006ff */
[----:B------:R-:W-:Y:S02]  /*5da0*/  IMAD R13, R78, R17, RZ ;  /* 0x000000114e0d7224 */ /* 0x000fe400078e02ff */
[----:B------:R-:W-:Y:S01]  /*5db0*/  IMAD R15, R81, R82, R15 ;  /* 0x00000052510f7224 */ /* 0x000fe200078e020f */
[----:B------:R-:W-:Y:S01]  /*5dc0*/  PRMT R81, R88, 0x8880, RZ ;  /* 0x0000888058517816 */ /* 0x000fe200000000ff */
[----:B------:R-:W-:Y:S01]  /*5dd0*/  IMAD R14, R78, R18, RZ ;  /* 0x000000124e0e7224 */ /* 0x000fe200078e02ff */
[----:B------:R-:W-:Y:S01]  /*5de0*/  SHF.R.S32.HI R85, RZ, 0x18, R85 ;  /* 0x00000018ff557819 */ /* 0x000fe20000011455 */
[----:B------:R-:W-:Y:S01]  /*5df0*/  IMAD R12, R83, R82, R12 ;  /* 0x00000052530c7224 */ /* 0x000fe200078e020c */
[----:B------:R-:W-:Y:S01]  /*5e00*/  I2IP.S8.S32.SAT R106, R15, R10, RZ ;  /* 0x0000000a0f6a7239 */ /* 0x000fe200000014ff */
[----:B------:R-:W-:Y:S01]  /*5e10*/  IMAD R13, R84, R82, R13 ;  /* 0x00000052540d7224 */ /* 0x000fe200078e020d */
[----:B------:R-:W-:Y:S01]  /*5e20*/  SHF.L.U32 R83, R88, 0x10, RZ ;  /* 0x0000001058537819 */ /* 0x000fe200000006ff */
[C---:B------:R-:W-:Y:S01]  /*5e30*/  IMAD R19, R78.reuse, R19, RZ ;  /* 0x000000134e137224 */ /* 0x040fe200078e02ff */
[----:B------:R-:W-:Y:S01]  /*5e40*/  I2IP.S8.S32.SAT R106, R9, R8, R106 ;  /* 0x00000008096a7239 */ /* 0x000fe2000000146a */
[----:B------:R-:W-:Y:S01]  /*5e50*/  IMAD R14, R85, R82, R14 ;  /* 0x00000052550e7224 */ /* 0x000fe200078e020e */
[----:B------:R-:W-:Y:S01]  /*5e60*/  SHF.R.S32.HI R83, RZ, 0x18, R83 ;  /* 0x00000018ff537819 */ /* 0x000fe20000011453 */
[C---:B------:R-:W-:Y:S01]  /*5e70*/  IMAD R16, R78.reuse, R20, RZ ;  /* 0x000000144e107224 */ /* 0x040fe200078e02ff */
[----:B------:R-:W-:Y:S01]  /*5e80*/  SHF.L.U32 R84, R89, 0x10, RZ ;  /* 0x0000001059547819 */ /* 0x000fe200000006ff */
[----:B------:R-:W-:Y:S01]  /*5e90*/  IMAD R17, R78, R21, RZ ;  /* 0x000000154e117224 */ /* 0x000fe200078e02ff */
[----:B------:R-:W-:Y:S01]  /*5ea0*/  SHF.L.U32 R85, R88, 0x8, RZ ;  /* 0x0000000858557819 */ /* 0x000fe200000006ff */
[----:B------:R-:W-:Y:S01]  /*5eb0*/  IMAD R19, R86, R82, R19 ;  /* 0x0000005256137224 */ /* 0x000fe200078e0213 */
[----:B------:R-:W-:Y:S01]  /*5ec0*/  SHF.R.S32.HI R84, RZ, 0x18, R84 ;  /* 0x00000018ff547819 */ /* 0x000fe20000011454 */
[C---:B------:R-:W-:Y:S01]  /*5ed0*/  IMAD R18, R78.reuse, R22, RZ ;  /* 0x000000164e127224 */ /* 0x040fe200078e02ff */
[----:B------:R-:W-:Y:S01]  /*5ee0*/  SHF.R.S32.HI R85, RZ, 0x18, R85 ;  /* 0x00000018ff557819 */ /* 0x000fe20000011455 */
[----:B------:R-:W-:Y:S01]  /*5ef0*/  IMAD R16, R81, R82, R16 ;  /* 0x0000005251107224 */ /* 0x000fe200078e0210 */
[----:B------:R-:W-:Y:S01]  /*5f00*/  I2IP.S8.S32.SAT R107, R19, R14, RZ ;  /* 0x0000000e136b7239 */ /* 0x000fe200000014ff */
[-C--:B------:R-:W-:Y:S01]  /*5f10*/  IMAD R17, R83, R82.reuse, R17 ;  /* 0x0000005253117224 */ /* 0x080fe200078e0211 */
[----:B------:R-:W-:Y:S01]  /*5f20*/  PRMT R83, R89, 0x8880, RZ ;  /* 0x0000888059537816 */ /* 0x000fe200000000ff */
[C---:B------:R-:W-:Y:S01]  /*5f30*/  IMAD R23, R78.reuse, R23, RZ ;  /* 0x000000174e177224 */ /* 0x040fe200078e02ff */
[----:B------:R-:W-:Y:S01]  /*5f40*/  SHF.R.S32.HI R81, RZ, 0x18, R88 ;  /* 0x00000018ff517819 */ /* 0x000fe20000011458 */
[----:B------:R-:W-:Y:S01]  /*5f50*/  IMAD R18, R85, R82, R18 ;  /* 0x0000005255127224 */ /* 0x000fe200078e0212 */
[----:B------:R-:W-:Y:S01]  /*5f60*/  SHF.L.U32 R85, R89, 0x8, RZ ;  /* 0x0000000859557819 */ /* 0x000fe200000006ff */
[C---:B------:R-:W-:Y:S01]  /*5f70*/  IMAD R20, R78.reuse, R24, RZ ;  /* 0x000000184e147224 */ /* 0x040fe200078e02ff */
[----:B------:R-:W-:Y:S01]  /*5f80*/  I2IP.S8.S32.SAT R107, R13, R12, R107 ;  /* 0x0000000c0d6b7239 */ /* 0x000fe2000000146b */
[----:B------:R-:W-:Y:S01]  /*5f90*/  IMAD R21, R78, R25, RZ ;  /* 0x000000194e157224 */ /* 0x000fe200078e02ff */
[----:B------:R-:W-:Y:S01]  /*5fa0*/  SHF.R.S32.HI R85, RZ, 0x18, R85 ;  /* 0x00000018ff557819 */ /* 0x000fe20000011455 */
[----:B------:R-:W-:Y:S01]  /*5fb0*/  IMAD R23, R81, R82, R23 ;  /* 0x0000005251177224 */ /* 0x000fe200078e0217 */
[----:B------:R-:W-:Y:S01]  /*5fc0*/  PRMT R81, R90, 0x8880, RZ ;  /* 0x000088805a517816 */ /* 0x000fe200000000ff */
[----:B------:R-:W-:Y:S01]  /*5fd0*/  IMAD R22, R78, R26, RZ ;  /* 0x0000001a4e167224 */ /* 0x000fe200078e02ff */
[----:B------:R1:W-:Y:S01]  /*5fe0*/  STS.128 [R153+UR49+0x4200], R104 ;  /* 0x0042006899007988 */ /* 0x0003e20008000c31 */
[----:B------:R-:W-:Y:S01]  /*5ff0*/  IMAD R20, R83, R82, R20 ;  /* 0x0000005253147224 */ /* 0x000fe200078e0214 */
[----:B------:R-:W-:Y:S01]  /*6000*/  I2IP.S8.S32.SAT R108, R23, R18, RZ ;  /* 0x00000012176c7239 */ /* 0x000fe200000014ff */
[----:B------:R-:W-:Y:S01]  /*6010*/  IMAD R21, R84, R82, R21 ;  /* 0x0000005254157224 */ /* 0x000fe200078e0215 */
[----:B------:R-:W-:Y:S01]  /*6020*/  SHF.R.S32.HI R86, RZ, 0x18, R89 ;  /* 0x00000018ff567819 */ /* 0x000fe20000011459 */
[----:B------:R-:W-:Y:S01]  /*6030*/  IMAD.U32 R83, R90, 0x10000, RZ ;  /* 0x000100005a537824 */ /* 0x000fe200078e00ff */
[----:B------:R-:W-:Y:S01]  /*6040*/  I2IP.S8.S32.SAT R108, R17, R16, R108 ;  /* 0x00000010116c7239 */ /* 0x000fe2000000146c */
[----:B------:R-:W-:Y:S01]  /*6050*/  IMAD R27, R78, R27, RZ ;  /* 0x0000001b4e1b7224 */ /* 0x000fe200078e02ff */
[----:B------:R-:W-:Y:S01]  /*6060*/  SHF.L.U32 R84, R91, 0x10, RZ ;  /* 0x000000105b547819 */ /* 0x000fe200000006ff */
[----:B------:R-:W-:Y:S01]  /*6070*/  IMAD R22, R85, R82, R22 ;  /* 0x0000005255167224 */ /* 0x000fe200078e0216 */
[----:B------:R-:W-:Y:S01]  /*6080*/  SHF.L.U32 R85, R90, 0x8, RZ ;  /* 0x000000085a557819 */ /* 0x000fe200000006ff */
[C---:B------:R-:W-:Y:S01]  /*6090*/  IMAD R24, R78.reuse, R28, RZ ;  /* 0x0000001c4e187224 */ /* 0x040fe200078e02ff */
[----:B------:R-:W-:Y:S01]  /*60a0*/  SHF.R.S32.HI R83, RZ, 0x18, R83 ;  /* 0x00000018ff537819 */ /* 0x000fe20000011453 */
[----:B------:R-:W-:Y:S01]  /*60b0*/  IMAD R25, R78, R29, RZ ;  /* 0x0000001d4e197224 */ /* 0x000fe200078e02ff */
[----:B------:R-:W-:Y:S01]  /*60c0*/  SHF.R.S32.HI R84, RZ, 0x18, R84 ;  /* 0x00000018ff547819 */ /* 0x000fe20000011454 */
[----:B------:R-:W-:Y:S01]  /*60d0*/  IMAD R27, R86, R82, R27 ;  /* 0x00000052561b7224 */ /* 0x000fe200078e021b */
[----:B------:R-:W-:Y:S01]  /*60e0*/  SHF.R.S32.HI R85, RZ, 0x18, R85 ;  /* 0x00000018ff557819 */ /* 0x000fe20000011455 */
[C---:B------:R-:W-:Y:S01]  /*60f0*/  IMAD R26, R78.reuse, R30, RZ ;  /* 0x0000001e4e1a7224 */ /* 0x040fe200078e02ff */
[----:B------:R-:W-:Y:S01]  /*6100*/  SHF.R.S32.HI R86, RZ, 0x18, R91 ;  /* 0x00000018ff567819 */ /* 0x000fe2000001145b */
[----:B------:R-:W-:Y:S01]  /*6110*/  IMAD R24, R81, R82, R24 ;  /* 0x0000005251187224 */ /* 0x000fe200078e0218 */
[----:B------:R-:W-:Y:S01]  /*6120*/  I2IP.S8.S32.SAT R109, R27, R22, RZ ;  /* 0x000000161b6d7239 */ /* 0x000fe200000014ff */
[----:B------:R-:W-:Y:S01]  /*6130*/  IMAD R25, R83, R82, R25 ;  /* 0x0000005253197224 */ /* 0x000fe200078e0219 */
[----:B------:R-:W-:Y:S01]  /*6140*/  SHF.R.S32.HI R81, RZ, 0x18, R90 ;  /* 0x00000018ff517819 */ /* 0x000fe2000001145a */
[C---:B------:R-:W-:Y:S01]  /*6150*/  IMAD R31, R78.reuse, R31, RZ ;  /* 0x0000001f4e1f7224 */ /* 0x040fe200078e02ff */
[----:B------:R-:W-:Y:S01]  /*6160*/  I2IP.S8.S32.SAT R109, R21, R20, R109 ;  /* 0x00000014156d7239 */ /* 0x000fe2000000146d */
[----:B------:R-:W-:Y:S01]  /*6170*/  IMAD R26, R85, R82, R26 ;  /* 0x00000052551a7224 */ /* 0x000fe200078e021a */
[C---:B------:R-:W-:Y:S01]  /*6180*/  PRMT R83, R91.reuse, 0x8880, RZ ;  /* 0x000088805b537816 */ /* 0x040fe200000000ff */
[C---:B------:R-:W-:Y:S01]  /*6190*/  IMAD R28, R78.reuse, R32, RZ ;  /* 0x000000204e1c7224 */ /* 0x040fe200078e02ff */
[----:B------:R-:W-:Y:S01]  /*61a0*/  SHF.L.U32 R85, R91, 0x8, RZ ;  /* 0x000000085b557819 */ /* 0x000fe200000006ff */
[C---:B------:R-:W-:Y:S02]  /*61b0*/  IMAD R29, R78.reuse, R33, RZ ;  /* 0x000000214e1d7224 */ /* 0x040fe400078e02ff */
[----:B------:R-:W-:Y:S01]  /*61c0*/  IMAD R31, R81, R82, R31 ;  /* 0x00000052511f7224 */ /* 0x000fe200078e021f */
[----:B------:R-:W-:Y:S01]  /*61d0*/  SHF.R.S32.HI R85, RZ, 0x18, R85 ;  /* 0x00000018ff557819 */ /* 0x000fe20000011455 */
[----:B------:R-:W-:Y:S01]  /*61e0*/  IMAD R30, R78, R34, RZ ;  /* 0x000000224e1e7224 */ /* 0x000fe200078e02ff */
[----:B------:R-:W-:Y:S01]  /*61f0*/  PRMT R81, R92, 0x8880, RZ ;  /* 0x000088805c517816 */ /* 0x000fe200000000ff */
[----:B------:R-:W-:Y:S01]  /*6200*/  IMAD R28, R83, R82, R28 ;  /* 0x00000052531c7224 */ /* 0x000fe200078e021c */
[----:B------:R-:W-:Y:S01]  /*6210*/  I2IP.S8.S32.SAT R110, R31, R26, RZ ;  /* 0x0000001a1f6e7239 */ /* 0x000fe200000014ff */
[----:B------:R-:W-:Y:S01]  /*6220*/  IMAD R29, R84, R82, R29 ;  /* 0x00000052541d7224 */ /* 0x000fe200078e021d */
[----:B------:R-:W-:Y:S01]  /*6230*/  SHF.L.U32 R83, R92, 0x10, RZ ;  /* 0x000000105c537819 */ /* 0x000fe200000006ff */
[----:B------:R-:W-:Y:S01]  /*6240*/  IMAD R35, R78, R35, RZ ;  /* 0x000000234e237224 */ /* 0x000fe200078e02ff */
[----:B------:R-:W-:Y:S01]  /*6250*/  I2IP.S8.S32.SAT R110, R25, R24, R110 ;  /* 0x00000018196e7239 */ /* 0x000fe2000000146e */
[----:B------:R-:W-:Y:S01]  /*6260*/  IMAD R30, R85, R82, R30 ;  /* 0x00000052551e7224 */ /* 0x000fe200078e021e */
[----:B------:R-:W-:Y:S01]  /*6270*/  SHF.L.U32 R85, R92, 0x8, RZ ;  /* 0x000000085c557819 */ /* 0x000fe200000006ff */
[C---:B------:R-:W-:Y:S01]  /*6280*/  IMAD R32, R78.reuse, R36, RZ ;  /* 0x000000244e207224 */ /* 0x040fe200078e02ff */
[----:B------:R-:W-:Y:S01]  /*6290*/  SHF.R.S32.HI R83, RZ, 0x18, R83 ;  /* 0x00000018ff537819 */ /* 0x000fe20000011453 */
[----:B------:R-:W-:Y:S01]  /*62a0*/  IMAD R33, R78, R37, RZ ;  /* 0x000000254e217224 */ /* 0x000fe200078e02ff */
[----:B------:R-:W-:Y:S01]  /*62b0*/  SHF.R.S32.HI R85, RZ, 0x18, R85 ;  /* 0x00000018ff557819 */ /* 0x000fe20000011455 */
[----:B------:R-:W-:Y:S01]  /*62c0*/  IMAD R35, R86, R82, R35 ;  /* 0x0000005256237224 */ /* 0x000fe200078e0223 */
[----:B------:R-:W-:Y:S01]  /*62d0*/  PRMT R84, R93, 0x8880, RZ ;  /* 0x000088805d547816 */ /* 0x000fe200000000ff */
[----:B------:R-:W-:Y:S01]  /*62e0*/  IMAD R34, R78, R38, RZ ;  /* 0x000000264e227224 */ /* 0x000fe200078e02ff */
[----:B------:R-:W-:Y:S01]  /*62f0*/  SHF.L.U32 R86, R96, 0x10, RZ ;  /* 0x0000001060567819 */ /* 0x000fe200000006ff */
[----:B------:R-:W-:Y:S01]  /*6300*/  IMAD R32, R81, R82, R32 ;  /* 0x0000005251207224 */ /* 0x000fe200078e0220 */
[----:B------:R-:W-:Y:S01]  /*6310*/  SHF.R.S32.HI R81, RZ, 0x18, R92 ;  /* 0x00000018ff517819 */ /* 0x000fe2000001145c */
[C---:B------:R-:W-:Y:S01]  /*6320*/  IMAD R39, R78.reuse, R39, RZ ;  /* 0x000000274e277224 */ /* 0x040fe200078e02ff */
[----:B------:R-:W-:Y:S01]  /*6330*/  I2IP.S8.S32.SAT R111, R35, R30, RZ ;  /* 0x0000001e236f7239 */ /* 0x000fe200000014ff */
[-C--:B------:R-:W-:Y:S02]  /*6340*/  IMAD R33, R83, R82.reuse, R33 ;  /* 0x0000005253217224 */ /* 0x080fe400078e0221 */
[----:B------:R-:W-:Y:S01]  /*6350*/  IMAD R34, R85, R82, R34 ;  /* 0x0000005255227224 */ /* 0x000fe200078e0222 */
[----:B------:R-:W-:Y:S01]  /*6360*/  I2IP.S8.S32.SAT R111, R29, R28, R111 ;  /* 0x0000001c1d6f7239 */ /* 0x000fe2000000146f */
[C---:B------:R-:W-:Y:S01]  /*6370*/  IMAD.U32 R83, R93.reuse, 0x10000, RZ ;  /* 0x000100005d537824 */ /* 0x040fe200078e00ff */
[----:B------:R-:W-:Y:S01]  /*6380*/  SHF.L.U32 R85, R93, 0x8, RZ ;  /* 0x000000085d557819 */ /* 0x000fe200000006ff */
[----:B------:R-:W-:Y:S01]  /*6390*/  IMAD R39, R81, R82, R39 ;  /* 0x0000005251277224 */ /* 0x000fe200078e0227 */
[----:B------:R-:W-:Y:S01]  /*63a0*/  MOV R81, R84 ;  /* 0x0000005400517202 */ /* 0x000fe20000000f00 */
[C---:B------:R-:W-:Y:S01]  /*63b0*/  IMAD R36, R78.reuse, R40, RZ ;  /* 0x000000284e247224 */ /* 0x040fe200078e02ff */
[----:B------:R-:W-:Y:S01]  /*63c0*/  SHF.R.S32.HI R83, RZ, 0x18, R83 ;  /* 0x00000018ff537819 */ /* 0x000fe20000011453 */
[C---:B------:R-:W-:Y:S01]  /*63d0*/  IMAD R37, R78.reuse, R41, RZ ;  /* 0x000000294e257224 */ /* 0x040fe200078e02ff */
[----:B------:R-:W-:Y:S01]  /*63e0*/  SHF.R.S32.HI R85, RZ, 0x18, R85 ;  /* 0x00000018ff557819 */ /* 0x000fe20000011455 */
[C---:B------:R-:W-:Y:S01]  /*63f0*/  IMAD R38, R78.reuse, R42, RZ ;  /* 0x0000002a4e267224 */ /* 0x040fe200078e02ff */
[----:B------:R1:W-:Y:S01]  /*6400*/  STS.128 [R172+0x4200], R108 ;  /* 0x0042006cac007388 */ /* 0x0003e20000000c00 */
[----:B------:R-:W-:Y:S01]  /*6410*/  IMAD R36, R81, R82, R36 ;  /* 0x0000005251247224 */ /* 0x000fe200078e0224 */
[----:B------:R-:W-:Y:S01]  /*6420*/  I2IP.S8.S32.SAT R112, R39, R34, RZ ;  /* 0x0000002227707239 */ /* 0x000fe200000014ff */
[-C--:B------:R-:W-:Y:S01]  /*6430*/  IMAD R37, R83, R82.reuse, R37 ;  /* 0x0000005253257224 */ /* 0x080fe200078e0225 */
[----:B------:R-:W-:Y:S01]  /*6440*/  SHF.R.S32.HI R84, RZ, 0x18, R93 ;  /* 0x00000018ff547819 */ /* 0x000fe2000001145d */
[----:B------:R-:W-:Y:S01]  /*6450*/  IMAD R43, R78, R43, RZ ;  /* 0x0000002b4e2b7224 */ /* 0x000fe200078e02ff */
[C---:B------:R-:W-:Y:S01]  /*6460*/  SHF.L.U32 R83, R94.reuse, 0x10, RZ ;  /* 0x000000105e537819 */ /* 0x040fe200000006ff */
[----:B------:R-:W-:Y:S01]  /*6470*/  IMAD R38, R85, R82, R38 ;  /* 0x0000005255267224 */ /* 0x000fe200078e0226 */
[----:B------:R-:W-:Y:S01]  /*6480*/  PRMT R81, R94, 0x8880, RZ ;  /* 0x000088805e517816 */ /* 0x000fe200000000ff */
[----:B------:R-:W-:Y:S01]  /*6490*/  IMAD R40, R78, R44, RZ ;  /* 0x0000002c4e287224 */ /* 0x000fe200078e02ff */
[----:B------:R-:W-:Y:S01]  /*64a0*/  SHF.L.U32 R85, R94, 0x8, RZ ;  /* 0x000000085e557819 */ /* 0x000fe200000006ff */
[----:B------:R-:W-:Y:S01]  /*64b0*/  IMAD R41, R78, R45, RZ ;  /* 0x0000002d4e297224 */ /* 0x000fe200078e02ff */
[----:B------:R-:W-:Y:S01]  /*64c0*/  SHF.R.S32.HI R83, RZ, 0x18, R83 ;  /* 0x00000018ff537819 */ /* 0x000fe20000011453 */
[----:B------:R-:W-:Y:S01]  /*64d0*/  IMAD R43, R84, R82, R43 ;  /* 0x00000052542b7224 */ /* 0x000fe200078e022b */
[----:B------:R-:W-:Y:S01]  /*64e0*/  SHF.R.S32.HI R85, RZ, 0x18, R85 ;  /* 0x00000018ff557819 */ /* 0x000fe20000011455 */
[C---:B------:R-:W-:Y:S01]  /*64f0*/  IMAD R42, R78.reuse, R46, RZ ;  /* 0x0000002e4e2a7224 */ /* 0x040fe200078e02ff */
[----:B------:R-:W-:Y:S01]  /*6500*/  I2IP.S8.S32.SAT R112, R33, R32, R112 ;  /* 0x0000002021707239 */ /* 0x000fe20000001470 */
[----:B------:R-:W-:Y:S01]  /*6510*/  IMAD R40, R81, R82, R40 ;  /* 0x0000005251287224 */ /* 0x000fe200078e0228 */
[----:B------:R-:W-:Y:S01]  /*6520*/  SHF.R.S32.HI R84, RZ, 0x18, R94 ;  /* 0x00000018ff547819 */ /* 0x000fe2000001145e */
[----:B------:R-:W-:Y:S01]  /*6530*/  IMAD R47, R78, R47, RZ ;  /* 0x0000002f4e2f7224 */ /* 0x000fe200078e02ff */
[----:B------:R-:W-:Y:S01]  /*6540*/  I2IP.S8.S32.SAT R113, R43, R38, RZ ;  /* 0x000000262b717239 */ /* 0x000fe200000014ff */
[-C--:B------:R-:W-:Y:S01]  /*6550*/  IMAD R41, R83, R82.reuse, R41 ;  /* 0x0000005253297224 */ /* 0x080fe200078e0229 */
[----:B------:R-:W-:Y:S01]  /*6560*/  PRMT R81, R95, 0x8880, RZ ;  /* 0x000088805f517816 */ /* 0x000fe200000000ff */
[-C--:B------:R-:W-:Y:S01]  /*6570*/  IMAD R42, R85, R82.reuse, R42 ;  /* 0x00000052552a7224 */ /* 0x080fe200078e022a */
[----:B------:R-:W-:Y:S01]  /*6580*/  SHF.L.U32 R83, R95, 0x10, RZ ;  /* 0x000000105f537819 */ /* 0x000fe200000006ff */
[----:B------:R-:W-:Y:S01]  /*6590*/  IMAD R47, R84, R82, R47 ;  /* 0x00000052542f7224 */ /* 0x000fe200078e022f */
[----:B------:R-:W-:Y:S01]  /*65a0*/  I2IP.S8.S32.SAT R113, R37, R36, R113 ;  /* 0x0000002425717239 */ /* 0x000fe20000001471 */
[C---:B------:R-:W-:Y:S01]  /*65b0*/  IMAD R44, R78.reuse, R48, RZ ;  /* 0x000000304e2c7224 */ /* 0x040fe200078e02ff */
[----:B------:R-:W-:Y:S01]  /*65c0*/  SHF.R.S32.HI R83, RZ, 0x18, R83 ;  /* 0x00000018ff537819 */ /* 0x000fe20000011453 */
[----:B------:R-:W-:Y:S01]  /*65d0*/  IMAD.SHL.U32 R84, R95, 0x100, RZ ;  /* 0x000001005f547824 */ /* 0x000fe200078e00ff */
[----:B------:R-:W-:Y:S01]  /*65e0*/  I2IP.S8.S32.SAT R114, R47, R42, RZ ;  /* 0x0000002a2f727239 */ /* 0x000fe200000014ff */
[----:B------:R-:W-:Y:S01]  /*65f0*/  IMAD R45, R78, R49, RZ ;  /* 0x000000314e2d7224 */ /* 0x000fe200078e02ff */
[----:B------:R-:W-:Y:S01]  /*6600*/  PRMT R85, R96, 0x8880, RZ ;  /* 0x0000888060557816 */ /* 0x000fe200000000ff */
[----:B------:R-:W-:Y:S01]  /*6610*/  IMAD R44, R81, R82, R44 ;  /* 0x00000052512c7224 */ /* 0x000fe200078e022c */
[----:B------:R-:W-:Y:S01]  /*6620*/  SHF.R.S32.HI R81, RZ, 0x18, R84 ;  /* 0x00000018ff517819 */ /* 0x000fe20000011454 */
[C---:B------:R-:W-:Y:S01]  /*6630*/  IMAD R46, R78.reuse, R50, RZ ;  /* 0x000000324e2e7224 */ /* 0x040fe200078e02ff */
[----:B------:R-:W-:Y:S01]  /*6640*/  I2IP.S8.S32.SAT R114, R41, R40, R114 ;  /* 0x0000002829727239 */ /* 0x000fe20000001472 */
[----:B------:R-:W-:Y:S01]  /*6650*/  IMAD R45, R83, R82, R45 ;  /* 0x00000052532d7224 */ /* 0x000fe200078e022d */
[----:B------:R-:W-:Y:S01]  /*6660*/  SHF.R.S32.HI R83, RZ, 0x18, R95 ;  /* 0x00000018ff537819 */ /* 0x000fe2000001145f */
[----:B------:R-:W-:Y:S01]  /*6670*/  IMAD R51, R78, R51, RZ ;  /* 0x000000334e337224 */ /* 0x000fe200078e02ff */
[----:B------:R-:W-:Y:S01]  /*6680*/  SHF.L.U32 R84, R96, 0x8, RZ ;  /* 0x0000000860547819 */ /* 0x000fe200000006ff */
[C---:B------:R-:W-:Y:S02]  /*6690*/  IMAD R48, R78.reuse, R52, RZ ;  /* 0x000000344e307224 */ /* 0x040fe400078e02ff */
[-C--:B------:R-:W-:Y:S01]  /*66a0*/  IMAD R46, R81, R82.reuse, R46 ;  /* 0x00000052512e7224 */ /* 0x080fe200078e022e */
[----:B------:R-:W-:Y:S01]  /*66b0*/  SHF.R.S32.HI R81, RZ, 0x18, R86 ;  /* 0x00000018ff517819 */ /* 0x000fe20000011456 */
[C---:B------:R-:W-:Y:S01]  /*66c0*/  IMAD R49, R78.reuse, R53, RZ ;  /* 0x000000354e317224 */ /* 0x040fe200078e02ff */
[----:B------:R-:W-:Y:S01]  /*66d0*/  SHF.R.S32.HI R86, RZ, 0x18, R99 ;  /* 0x00000018ff567819 */ /* 0x000fe20000011463 */
[----:B------:R-:W-:Y:S01]  /*66e0*/  IMAD R51, R83, R82, R51 ;  /* 0x0000005253337224 */ /* 0x000fe200078e0233 */
[----:B------:R-:W-:Y:S01]  /*66f0*/  SHF.R.S32.HI R83, RZ, 0x18, R84 ;  /* 0x00000018ff537819 */ /* 0x000fe20000011454 */
[C---:B------:R-:W-:Y:S01]  /*6700*/  IMAD R50, R78.reuse, R54, RZ ;  /* 0x000000364e327224 */ /* 0x040fe200078e02ff */
[----:B------:R-:W-:Y:S01]  /*6710*/  SHF.R.S32.HI R84, RZ, 0x18, R96 ;  /* 0x00000018ff547819 */ /* 0x000fe20000011460 */
[----:B------:R-:W-:Y:S01]  /*6720*/  IMAD R48, R85, R82, R48 ;  /* 0x0000005255307224 */ /* 0x000fe200078e0230 */
[----:B------:R-:W-:Y:S01]  /*6730*/  I2IP.S8.S32.SAT R115, R51, R46, RZ ;  /* 0x0000002e33737239 */ /* 0x000fe200000014ff */
[C---:B------:R-:W-:Y:S01]  /*6740*/  IMAD R55, R78.reuse, R55, RZ ;  /* 0x000000374e377224 */ /* 0x040fe200078e02ff */
[----:B------:R-:W-:Y:S01]  /*6750*/  SHF.L.U32 R85, R97, 0x10, RZ ;  /* 0x0000001061557819 */ /* 0x000fe200000006ff */
[----:B------:R-:W-:Y:S01]  /*6760*/  IMAD R49, R81, R82, R49 ;  /* 0x0000005251317224 */ /* 0x000fe200078e0231 */
[----:B------:R-:W-:Y:S01]  /*6770*/  PRMT R81, R97, 0x8880, RZ ;  /* 0x0000888061517816 */ /* 0x000fe200000000ff */
[----:B------:R-:W-:Y:S01]  /*6780*/  IMAD R52, R78, R56, RZ ;  /* 0x000000384e347224 */ /* 0x000fe200078e02ff */
[----:B------:R-:W-:Y:S01]  /*6790*/  I2IP.S8.S32.SAT R115, R45, R44, R115 ;  /* 0x0000002c2d737239 */ /* 0x000fe20000001473 */
[-C--:B------:R-:W-:Y:S01]  /*67a0*/  IMAD R50, R83, R82.reuse, R50 ;  /* 0x0000005253327224 */ /* 0x080fe200078e0232 */
[----:B------:R-:W-:Y:S01]  /*67b0*/  SHF.R.S32.HI R83, RZ, 0x18, R85 ;  /* 0x00000018ff537819 */ /* 0x000fe20000011455 */
[-C--:B------:R-:W-:Y:S01]  /*67c0*/  IMAD R55, R84, R82.reuse, R55 ;  /* 0x0000005254377224 */ /* 0x080fe200078e0237 */
[----:B------:R-:W-:Y:S01]  /*67d0*/  PRMT R85, R98, 0x8880, RZ ;  /* 0x0000888062557816 */ /* 0x000fe200000000ff */
[----:B------:R-:W-:Y:S01]  /*67e0*/  IMAD R52, R81, R82, R52 ;  /* 0x0000005251347224 */ /* 0x000fe200078e0234 */
[----:B------:R-:W-:Y:S01]  /*67f0*/  SHF.L.U32 R81, R97, 0x8, RZ ;  /* 0x0000000861517819 */ /* 0x000fe200000006ff */
[C---:B------:R-:W-:Y:S01]  /*6800*/  IMAD R53, R78.reuse, R57, RZ ;  /* 0x000000394e357224 */ /* 0x040fe200078e02ff */
[----:B------:R1:W-:Y:S01]  /*6810*/  STS.128 [R171+0x4200], R112 ;  /* 0x00420070ab007388 */ /* 0x0003e20000000c00 */
[----:B------:R-:W-:Y:S01]  /*6820*/  IMAD R54, R78, R58, RZ ;  /* 0x0000003a4e367224 */ /* 0x000fe200078e02ff */
[----:B------:R-:W-:Y:S01]  /*6830*/  SHF.R.S32.HI R81, RZ, 0x18, R81 ;  /* 0x00000018ff517819 */ /* 0x000fe20000011451 */
[----:B------:R-:W-:Y:S01]  /*6840*/  IMAD R53, R83, R82, R53 ;  /* 0x0000005253357224 */ /* 0x000fe200078e0235 */
[----:B------:R-:W-:Y:S01]  /*6850*/  SHF.L.U32 R84, R98, 0x10, RZ ;  /* 0x0000001062547819 */ /* 0x000fe200000006ff */
[C---:B------:R-:W-:Y:S01]  /*6860*/  IMAD R59, R78.reuse, R59, RZ ;  /* 0x0000003b4e3b7224 */ /* 0x040fe200078e02ff */
[----:B------:R-:W-:Y:S01]  /*6870*/  SHF.R.S32.HI R83, RZ, 0x18, R97 ;  /* 0x00000018ff537819 */ /* 0x000fe20000011461 */
[C---:B------:R-:W-:Y:S01]  /*6880*/  IMAD R56, R78.reuse, R60, RZ ;  /* 0x0000003c4e387224 */ /* 0x040fe200078e02ff */
[----:B------:R-:W-:Y:S01]  /*6890*/  I2IP.S8.S32.SAT R120, R55, R50, RZ ;  /* 0x0000003237787239 */ /* 0x000fe200000014ff */
[----:B------:R-:W-:Y:S01]  /*68a0*/  IMAD R54, R81, R82, R54 ;  /* 0x0000005251367224 */ /* 0x000fe200078e0236 */
[----:B------:R-:W-:Y:S01]  /*68b0*/  SHF.R.S32.HI R84, RZ, 0x18, R84 ;  /* 0x00000018ff547819 */ /* 0x000fe20000011454 */
[----:B------:R-:W-:Y:S01]  /*68c0*/  IMAD R57, R78, R61, RZ ;  /* 0x0000003d4e397224 */ /* 0x000fe200078e02ff */
[----:B------:R-:W-:Y:S01]  /*68d0*/  I2IP.S8.S32.SAT R120, R49, R48, R120 ;  /* 0x0000003031787239 */ /* 0x000fe20000001478 */
[-C--:B------:R-:W-:Y:S01]  /*68e0*/  IMAD R59, R83, R82.reuse, R59 ;  /* 0x00000052533b7224 */ /* 0x080fe200078e023b */
[----:B------:R-:W-:Y:S01]  /*68f0*/  PRMT R83, R99, 0x8880, RZ ;  /* 0x0000888063537816 */ /* 0x000fe200000000ff */
[-C--:B------:R-:W-:Y:S01]  /*6900*/  IMAD R56, R85, R82.reuse, R56 ;  /* 0x0000005255387224 */ /* 0x080fe200078e0238 */
[----:B------:R-:W-:Y:S01]  /*6910*/  SHF.R.S32.HI R81, RZ, 0x18, R98 ;  /* 0x00000018ff517819 */ /* 0x000fe20000011462 */
[----:B------:R-:W-:Y:S01]  /*6920*/  IMAD R57, R84, R82, R57 ;  /* 0x0000005254397224 */ /* 0x000fe200078e0239 */
[----:B------:R-:W-:Y:S01]  /*6930*/  I2IP.S8.S32.SAT R121, R59, R54, RZ ;  /* 0x000000363b797239 */ /* 0x000fe200000014ff */
[C---:B------:R-:W-:Y:S01]  /*6940*/  IMAD R58, R78.reuse, R62, RZ ;  /* 0x0000003e4e3a7224 */ /* 0x040fe200078e02ff */
[C---:B------:R-:W-:Y:S01]  /*6950*/  SHF.L.U32 R85, R99.reuse, 0x8, RZ ;  /* 0x0000000863557819 */ /* 0x040fe200000006ff */
[----:B------:R-:W-:Y:S01]  /*6960*/  IMAD.U32 R84, R99, 0x10000, RZ ;  /* 0x0001000063547824 */ /* 0x000fe200078e00ff */
[----:B------:R-:W-:Y:S01]  /*6970*/  I2IP.S8.S32.SAT R121, R53, R52, R121 ;  /* 0x0000003435797239 */ /* 0x000fe20000001479 */
[C---:B------:R-:W-:Y:S01]  /*6980*/  IMAD R63, R78.reuse, R63, RZ ;  /* 0x0000003f4e3f7224 */ /* 0x040fe200078e02ff */
[----:B------:R-:W-:Y:S01]  /*6990*/  SHF.R.S32.HI R85, RZ, 0x18, R85 ;  /* 0x00000018ff557819 */ /* 0x000fe20000011455 */
[C---:B------:R-:W-:Y:S01]  /*69a0*/  IMAD R60, R78.reuse, R64, RZ ;  /* 0x000000404e3c7224 */ /* 0x040fe200078e02ff */
[----:B------:R-:W-:Y:S01]  /*69b0*/  SHF.R.S32.HI R84, RZ, 0x18, R84 ;  /* 0x00000018ff547819 */ /* 0x000fe20000011454 */
[-C--:B------:R-:W-:Y:S02]  /*69c0*/  IMAD R58, R87, R82.reuse, R58 ;  /* 0x00000052573a7224 */ /* 0x080fe400078e023a */
[C---:B------:R-:W-:Y:S02]  /*69d0*/  IMAD R61, R78.reuse, R65, RZ ;  /* 0x000000414e3d7224 */ /* 0x040fe400078e02ff */
[-C--:B------:R-:W-:Y:S02]  /*69e0*/  IMAD R63, R81, R82.reuse, R63 ;  /* 0x00000052513f7224 */ /* 0x080fe400078e023f */
[----:B------:R-:W-:Y:S02]  /*69f0*/  IMAD R60, R83, R82, R60 ;  /* 0x00000052533c7224 */ /* 0x000fe400078e023c */
[----:B------:R-:W-:Y:S01]  /*6a00*/  IMAD R62, R78, R66, RZ ;  /* 0x000000424e3e7224 */ /* 0x000fe200078e02ff */
[----:B------:R-:W-:Y:S01]  /*6a10*/  I2IP.S8.S32.SAT R122, R63, R58, RZ ;  /* 0x0000003a3f7a7239 */ /* 0x000fe200000014ff */
[----:B------:R-:W-:Y:S02]  /*6a20*/  IMAD R61, R84, R82, R61 ;  /* 0x00000052543d7224 */ /* 0x000fe400078e023d */
[----:B------:R-:W-:Y:S01]  /*6a30*/  IMAD R67, R78, R67, RZ ;  /* 0x000000434e437224 */ /* 0x000fe200078e02ff */
[----:B------:R-:W-:Y:S01]  /*6a40*/  I2IP.S8.S32.SAT R122, R57, R56, R122 ;  /* 0x00000038397a7239 */ /* 0x000fe2000000147a */
[-C--:B------:R-:W-:Y:S02]  /*6a50*/  IMAD R62, R85, R82.reuse, R62 ;  /* 0x00000052553e7224 */ /* 0x080fe400078e023e */
[----:B------:R-:W-:Y:S05]  /*6a60*/  IMAD R67, R86, R82, R67 ;  /* 0x0000005256437224 */ /* 0x000fea00078e0243 */
[----:B------:R-:W-:Y:S04]  /*6a70*/  I2IP.S8.S32.SAT R123, R67, R62, RZ ;  /* 0x0000003e437b7239 */ /* 0x000fe800000014ff */
[----:B------:R-:W-:Y:S05]  /*6a80*/  I2IP.S8.S32.SAT R123, R61, R60, R123 ;  /* 0x0000003c3d7b7239 */ /* 0x000fea000000147b */
[----:B------:R1:W-:Y:S01]  /*6a90*/  STS.128 [R170+0x4200], R120 ;  /* 0x00420078aa007388 */ /* 0x0003e20000000c00 */
[----:B------:R-:W-:Y:S01]  /*6aa0*/  @!PT LDS RZ, [RZ] ;  /* 0x00000000fffff984 */ /* 0x000fe20000000800 */
[----:B------:R-:W-:Y:S01]  /*6ab0*/  @!PT LDS RZ, [RZ] ;  /* 0x00000000fffff984 */ /* 0x000fe20000000800 */
[----:B------:R-:W-:Y:S01]  /*6ac0*/  @!PT LDS RZ, [RZ] ;  /* 0x00000000fffff984 */ /* 0x000fe20000000800 */
[----:B------:R-:W-:Y:S01]  /*6ad0*/  @!PT LDS RZ, [RZ] ;  /* 0x00000000fffff984 */ /* 0x000fe20000000800 */
[----:B------:R2:W-:Y:S07]  /*6ae0*/  MEMBAR.ALL.CTA ;  /* 0x0000000000007992 */ /* 0x0005ee0000008000 */
[----:B--2---:R-:W2:Y:S02]  /*6af0*/  FENCE.VIEW.ASYNC.S ;  /* 0x00000000000073c6 */ /* 0x004ea40000000000 */
[----:B--2---:R-:W-:Y:S06]  /*6b00*/  BAR.SYNC.DEFER_BLOCKING 0x1, 0x80 ;  /* 0x0042000000007b1d */ /* 0x004fec0000010000 */
[----:B------:R-:W-:Y:S05]  /*6b10*/  @P0 BRA `(.L_x_97) ;  /* 0x0000000000280947 */ /* 0x000fea0003800000 */
[----:B------:R-:W-:Y:S02]  /*6b20*/  UIADD3 UR4, UPT, UPT, UR49, 0x4200, URZ ;  /* 0x0000420031047890 */ /* 0x000fe4000fffe0ff */
[----:B------:R-:W-:Y:S01]  /*6b30*/  UIADD3 UR6, UP0, UPT, UR52, 0x680, URZ ;  /* 0x0000068034067890 */ /* 0x000fe2000ff1e0ff */
[----:B------:R-:W-:Y:S03]  /*6b40*/  UMOV UR43, UR36 ;  /* 0x00000024002b7c82 */ /* 0x000fe60008000000 */
[----:B------:R-:W-:Y:S01]  /*6b50*/  MOV R166, UR4 ;  /* 0x0000000400a67c02 */ /* 0x000fe20008000f00 */
[----:B------:R-:W-:Y:S03]  /*6b60*/  UIADD3.X UR7, UPT, UPT, URZ, UR53, URZ, UP0, !UPT ;  /* 0x00000035ff077290 */ /* 0x000fe600087fe4ff */
[----:B------:R-:W-:Y:S11]  /*6b70*/  R2UR UR40, R166 ;  /* 0x00000000a62872ca */ /* 0x000ff600000e0000 */
[----:B------:R-:W-:Y:S02]  /*6b80*/  @!UPT UIADD3 URZ, UPT, UPT, URZ, URZ, URZ ;  /* 0x000000fffffff290 */ /* 0x000fe4000fffe0ff */
[----:B------:R2:W-:Y:S01]  /*6b90*/  UTMASTG.3D [UR40], [UR6] ;  /* 0x00000028060073b5 */ /* 0x0005e20008010000 */
[----:B------:R0:W-:Y:S01]  /*6ba0*/  UTMACMDFLUSH ;  /* 0x00000000000079b7 */ /* 0x0001e20000000000 */
[----:B--2---:R-:W-:Y:S04]  /*6bb0*/  DEPBAR.LE SB0, 0x1 ;  /* 0x000080400000791a */ /* 0x004fe80000000000 */
.L_x_97:
[----:B------:R-:W-:Y:S05]  /*6bc0*/  BSYNC.RECONVERGENT B0 ;  /* 0x0000000000007941 */ /* 0x000fea0003800200 */
.L_x_96:
[----:B------:R-:W-:Y:S06]  /*6bd0*/  BAR.SYNC.DEFER_BLOCKING 0x1, 0x80 ;  /* 0x0042000000007b1d */ /* 0x000fec0000010000 */
[----:B------:R-:W2:Y:S01]  /*6be0*/  @P6 SYNCS.PHASECHK.TRANS64.TRYWAIT P0, [R125+URZ+0x60], R126 ;  /* 0x0000607e7d0065a7 */ /* 0x000ea200080011ff */
[----:B------:R-:W-:Y:S01]  /*6bf0*/  BSSY B1, `(.L_x_98) ;  /* 0x0000023000017945 */ /* 0x000fe20003800000 */
[----:B--2---:R-:W-:Y:S03]  /*6c00*/  @P6 SEL R117, RZ, 0x1, !P0 ;  /* 0x00000001ff756807 */ /* 0x004fe60004000000 */
[----:B------:R-:W-:Y:S05]  /*6c10*/  @!P6 BRA `(.L_x_99) ;  /* 0x000000000080e947 */ /* 0x000fea0003800000 */
[----:B------:R-:W-:Y:S01]  /*6c20*/  ISETP.NE.AND P1, PT, R118, RZ, PT ;  /* 0x000000ff7600720c */ /* 0x000fe20003f25270 */
[----:B------:R-:W-:Y:S01]  /*6c30*/  BSSY B0, `(.L_x_100) ;  /* 0x000000a000007945 */ /* 0x000fe20003800000 */
[----:B------:R-:W-:Y:S11]  /*6c40*/  ISETP.NE.AND P0, PT, R117, RZ, PT ;  /* 0x000000ff7500720c */ /* 0x000ff60003f05270 */
[----:B------:R-:W-:Y:S04]  /*6c50*/  @P1 IMAD R119, R160, 0x2000, R119 ;  /* 0x00002000a0771824 */ /* 0x000fe800078e0277 */
[--C-:B------:R-:W-:Y:S01]  /*6c60*/  @P1 IMAD.IADD R124, R124, 0x1, R119.reuse ;  /* 0x000000017c7c1824 */ /* 0x100fe200078e0277 */
[----:B------:R-:W-:Y:S01]  /*6c70*/  @P1 IADD3 R3, PT, PT, R165, R119, RZ ;  /* 0x00000077a5031210 */ /* 0x000fe20007ffe0ff */
[----:B------:R-:W-:Y:S01]  /*6c80*/  @P1 IMAD.IADD R2, R164, 0x1, R119 ;  /* 0x00000001a4021824 */ /* 0x000fe200078e0277 */
[----:B------:R-:W-:Y:S06]  /*6c90*/  @P0 BRA `(.L_x_101) ;  /* 0x00000000000c0947 */ /* 0x000fec0003800000 */
[----:B------:R-:W-:Y:S04]  /*6ca0*/  SHF.L.U32 R0, R159, 0x1f, RZ ;  /* 0x0000001f9f007819 */ /* 0x000fe800000006ff */
[----:B------:R-:W2:Y:S02]  /*6cb0*/  SYNCS.PHASECHK.TRANS64.TRYWAIT P0, [R125+URZ+0x60], R0 ;  /* 0x000060007d0075a7 */ /* 0x000ea400080011ff */
[----:B--2---:R-:W-:Y:S05]  /*6cc0*/  @!P0 BRA `(.L_x_102) ;  /* 0x0000002000248947 */ /* 0x004fea0003800000 */
.L_x_101:
[----:B------:R-:W-:Y:S05]  /*6cd0*/  BSYNC B0 ;  /* 0x0000000000007941 */ /* 0x000fea0003800000 */
.L_x_100:
[----:B------:R-:W-:Y:S01]  /*6ce0*/  ISETP.NE.AND P0, PT, R118, RZ, PT ;  /* 0x000000ff7600720c */ /* 0x000fe20003f05270 */
[----:B--2---:R-:W-:Y:S02]  /*6cf0*/  VIADD R125, R125, 0x70 ;  /* 0x000000707d7d7836 */ /* 0x004fe40000000000 */
[----:B------:R-:W-:Y:S02]  /*6d00*/  IMAD.U32 R0, RZ, RZ, UR37 ;  /* 0x00000025ff007e24 */ /* 0x000fe4000f8e00ff */
[----:B------:R-:W-:Y:S03]  /*6d10*/  VIADD R160, R160, 0x1 ;  /* 0x00000001a0a07836 */ /* 0x000fe60000000000 */
[----:B------:R-:W-:Y:S05]  /*6d20*/  PRMT R0, R0, 0x654, R125 ;  /* 0x0000065400007816 */ /* 0x000fea000000007d */
[----:B------:R2:W3:Y:S04]  /*6d30*/  @P0 LDS.128 R100, [R119+0x200] ;  /* 0x0002000077640984 */ /* 0x0004e80000000c00 */
[----:B------:R2:W4:Y:S04]  /*6d40*/  @P0 LDS.128 R88, [R3+0x200] ;  /* 0x0002000003580984 */ /* 0x0005280000000c00 */
        /* <DEDUP_REMOVED lines=12> */
[----:B--234-:R-:W-:Y:S02]  /*6e10*/  LOP3.LUT R159, R159, R0, RZ, 0x3c, !PT ;  /* 0x000000009f9f7212 */ /* 0x01cfe400078e3cff */
.L_x_99:
[----:B------:R-:W-:Y:S05]  /*6e20*/  BSYNC B1 ;  /* 0x0000000000017941 */ /* 0x000fea0003800000 */
.L_x_98:
[----:B------:R-:W-:Y:S05]  /*6e30*/  VIADD R3, R80, 0x40 ;  /* 0x0000004050037836 */ /* 0x000fea0000000000 */
[----:B------:R-:W-:Y:S04]  /*6e40*/  SHF.R.U32.HI R3, RZ, 0x15, R3 ;  /* 0x00000015ff037819 */ /* 0x000fe80000011603 */
[----:B------:R-:W-:Y:S11]  /*6e50*/  LOP3.LUT P0, RZ, R3, 0x3, R154, 0x48, !PT ;  /* 0x0000000303ff7812 */ /* 0x000ff6000780489a */
[----:B------:R-:W-:Y:S02]  /*6e60*/  @!UPT UIADD3 URZ, UPT, UPT, URZ, URZ, URZ ;  /* 0x000000fffffff290 */ /* 0x000fe4000fffe0ff */
[----:B------:R-:W-:Y:S05]  /*6e70*/  @!P0 BRA `(.L_x_103) ;  /* 0x0000000000408947 */ /* 0x000fea0003800000 */
[----:B------:R-:W2:Y:S01]  /*6e80*/  LDCU.64 UR8, c[0x4][0x70] ;  /* 0x01000e00ff0877ac */ /* 0x000ea20008000a00 */
[----:B------:R-:W-:Y:S01]  /*6e90*/  MOV R3, 0x0 ;  /* 0x0000000000037802 */ /* 0x000fe20000000f00 */
[----:B------:R-:W-:Y:S02]  /*6ea0*/  HFMA2 R12, -RZ, RZ, 0, 5.9604644775390625e-08 ;  /* 0x00000001ff0c7431 */ /* 0x000fe400000001ff */
[----:B------:R-:W-:Y:S02]  /*6eb0*/  IMAD.MOV.U32 R8, RZ, RZ, 0x192 ;  /* 0x00000192ff087424 */ /* 0x000fe400078e00ff */
[----:B------:R-:W-:Y:S01]  /*6ec0*/  IMAD.MOV.U32 R13, RZ, RZ, RZ ;  /* 0x000000ffff0d7224 */ /* 0x000fe200078e00ff */
[----:B------:R-:W3:Y:S01]  /*6ed0*/  LDCU.64 UR6, c[0x4][0x78] ;  /* 0x01000f00ff0677ac */ /* 0x000ee20008000a00 */
[----:B------:R-:W4:Y:S01]  /*6ee0*/  LDC.64 R2, c[0x4][R3] ;  /* 0x0100000003027b82 */ /* 0x000f220000000a00 */
[----:B------:R-:W5:Y:S01]  /*6ef0*/  LDCU.64 UR4, c[0x4][0x10] ;  /* 0x01000200ff0477ac */ /* 0x000f620008000a00 */
[----:B--2---:R-:W-:Y:S01]  /*6f00*/  MOV R5, UR9 ;  /* 0x0000000900057c02 */ /* 0x004fe20008000f00 */
[----:B------:R-:W-:Y:S01]  /*6f10*/  IMAD.U32 R4, RZ, RZ, UR8 ;  /* 0x00000008ff047e24 */ /* 0x000fe2000f8e00ff */
[----:B---3--:R-:W-:Y:S01]  /*6f20*/  MOV R7, UR7 ;  /* 0x0000000700077c02 */ /* 0x008fe20008000f00 */
[----:B------:R-:W-:Y:S01]  /*6f30*/  IMAD.U32 R6, RZ, RZ, UR6 ;  /* 0x00000006ff067e24 */ /* 0x000fe2000f8e00ff */
[----:B-----5:R-:W-:Y:S01]  /*6f40*/  MOV R11, UR5 ;  /* 0x00000005000b7c02 */ /* 0x020fe20008000f00 */
[----:B------:R-:W-:Y:S02]  /*6f50*/  IMAD.U32 R10, RZ, RZ, UR4 ;  /* 0x00000004ff0a7e24 */ /* 0x000fe4000f8e00ff */
[----:B------:R-:W-:Y:S07]  /*6f60*/  LEPC R20, `(.L_x_103) ;  /* 0x000000001014794e */ /* 0x000fee0000000000 */
[----:B-1--4-:R-:W-:Y:S05]  /*6f70*/  CALL.ABS.NOINC R2 ;  /* 0x0000000002007343 */ /* 0x012fea0003c00000 */
.L_x_103:
[----:B------:R-:W-:Y:S01]  /*6f80*/  ISETP.NE.AND P0, PT, R167, RZ, PT ;  /* 0x000000ffa700720c */ /* 0x000fe20003f05270 */
[----:B------:R-:W-:Y:S05]  /*6f90*/  WARPSYNC.ALL ;  /* 0x0000000000007948 */ /* 0x000fea0003800000 */
[----:B------:R-:W-:Y:S01]  /*6fa0*/  IMAD.U32 R140, R102, 0x10000, RZ ;  /* 0x00010000668c7824 */ /* 0x000fe200078e00ff */
[----:B------:R-:W-:Y:S01]  /*6fb0*/  R2UR UR4, R80 ;  /* 0x00000000500472ca */ /* 0x000fe200000e0000 */
[----:B------:R-:W-:Y:S01]  /*6fc0*/  IMAD.U32 R134, R88, 0x10000, RZ ;  /* 0x0001000058867824 */ /* 0x000fe200078e00ff */
[C---:B------:R-:W-:Y:S01]  /*6fd0*/  SHF.L.U32 R0, R100.reuse, 0x10, RZ ;  /* 0x0000001064007819 */ /* 0x040fe200000006ff */
[----:B-1----:R-:W-:Y:S01]  /*6fe0*/  IMAD.U32 R119, R93, 0x10000, RZ ;  /* 0x000100005d777824 */ /* 0x002fe200078e00ff */
[----:B------:R-:W-:Y:S01]  /*6ff0*/  PRMT R3, R100, 0x8880, RZ ;  /* 0x0000888064037816 */ /* 0x000fe200000000ff */
[----:B------:R-:W-:Y:S01]  /*7000*/  IMAD.U32 R104, R98, 0x10000, RZ ;  /* 0x0001000062687824 */ /* 0x000fe200078e00ff */
[----:B------:R-:W-:Y:S01]  /*7010*/  SHF.L.U32 R81, R100, 0x8, RZ ;  /* 0x0000000864517819 */ /* 0x000fe200000006ff */
[----:B------:R-:W-:Y:S01]  /*7020*/  IMAD.SHL.U32 R127, R90, 0x100, RZ ;  /* 0x000001005a7f7824 */ /* 0x000fe200078e00ff */
[----:B------:R-:W-:Y:S01]  /*7030*/  SHF.R.S32.HI R0, RZ, 0x18, R0 ;  /* 0x00000018ff007819 */ /* 0x000fe20000011400 */
[----:B------:R-:W-:Y:S01]  /*7040*/  IMAD.SHL.U32 R112, R95, 0x100, RZ ;  /* 0x000001005f707824 */ /* 0x000fe200078e00ff */
[----:B------:R-:W-:Y:S01]  /*7050*/  SHF.R.S32.HI R81, RZ, 0x18, R81 ;  /* 0x00000018ff517819 */ /* 0x000fe20000011451 */
[----:B------:R-:W-:Y:S01]  /*7060*/  BSSY.RECONVERGENT B0, `(.L_x_104) ;  /* 0x0000121000007945 */ /* 0x000fe20003800200 */
[----:B------:R-:W-:Y:S01]  /*7070*/  SHF.R.S32.HI R2, RZ, 0x18, R100 ;  /* 0x00000018ff027819 */ /* 0x000fe20000011464 */
[----:B------:R-:W1:Y:S01]  /*7080*/  LDTM.x64 R4, tmem[UR4+0x40] ;  /* 0x00004004000479ee */ /* 0x000e620008340000 */
[----:B------:R-:W-:Y:S01]  /*7090*/  NOP ;  /* 0x0000000000007918 */ /* 0x000fe20000000000 */
[----:B------:R-:W-:Y:S02]  /*70a0*/  SHF.R.S32.HI R84, RZ, 0x18, R101 ;  /* 0x00000018ff547819 */ /* 0x000fe40000011465 */
[----:B------:R-:W-:Y:S02]  /*70b0*/  SHF.R.S32.HI R85, RZ, 0x18, R102 ;  /* 0x00000018ff557819 */ /* 0x000fe40000011466 */
[----:B------:R-:W-:Y:S02]  /*70c0*/  SHF.R.S32.HI R86, RZ, 0x18, R103 ;  /* 0x00000018ff567819 */ /* 0x000fe40000011467 */
[----:B------:R-:W-:Y:S02]  /*70d0*/  SHF.R.S32.HI R87, RZ, 0x18, R88 ;  /* 0x00000018ff577819 */ /* 0x000fe40000011458 */
[----:B------:R-:W-:Y:S02]  /*70e0*/  R2UR UR5, R116 ;  /* 0x00000000740572ca */ /* 0x000fe400000e0000 */
[C---:B------:R-:W-:Y:S02]  /*70f0*/  PRMT R143, R101.reuse, 0x8880, RZ ;  /* 0x00008880658f7816 */ /* 0x040fe400000000ff */
[----:B------:R-:W-:Y:S02]  /*7100*/  SHF.L.U32 R83, R101, 0x10, RZ ;  /* 0x0000001065537819 */ /* 0x000fe400000006ff */
[----:B------:R-:W-:Y:S02]  /*7110*/  PRMT R141, R102, 0x8880, RZ ;  /* 0x00008880668d7816 */ /* 0x000fe400000000ff */
[----:B------:R-:W-:Y:S02]  /*7120*/  SHF.R.S32.HI R83, RZ, 0x18, R83 ;  /* 0x00000018ff537819 */ /* 0x000fe40000011453 */
[C---:B------:R-:W-:Y:S02]  /*7130*/  PRMT R138, R103.reuse, 0x8880, RZ ;  /* 0x00008880678a7816 */ /* 0x040fe400000000ff */
[----:B------:R-:W-:Y:S01]  /*7140*/  SHF.L.U32 R137, R103, 0x10, RZ ;  /* 0x0000001067897819 */ /* 0x000fe200000006ff */
[----:B------:R-:W-:Y:S01]  /*7150*/  UIADD3 UR5, UPT, UPT, UR5, 0xd0, URZ ;  /* 0x000000d005057890 */ /* 0x000fe2000fffe0ff */
[----:B-1----:R-:W-:Y:S01]  /*7160*/  IMAD R4, R78, R4, RZ ;  /* 0x000000044e047224 */ /* 0x002fe200078e02ff */
[----:B------:R-:W-:Y:S01]  /*7170*/  PRMT R135, R88, 0x8880, RZ ;  /* 0x0000888058877816 */ /* 0x000fe200000000ff */
[C---:B------:R-:W-:Y:S01]  /*7180*/  IMAD R5, R78.reuse, R5, RZ ;  /* 0x000000054e057224 */ /* 0x040fe200078e02ff */
[----:B------:R-:W-:Y:S01]  /*7190*/  UPRMT UR5, UR37, 0x654, UR5 ;  /* 0x0000065425057896 */ /* 0x000fe20008000005 */
[----:B------:R-:W-:Y:S01]  /*71a0*/  IMAD R4, R3, R82, R4 ;  /* 0x0000005203047224 */ /* 0x000fe200078e0204 */
[C---:B------:R-:W-:Y:S01]  /*71b0*/  PRMT R132, R89.reuse, 0x8880, RZ ;  /* 0x0000888059847816 */ /* 0x040fe200000000ff */
[----:B------:R-:W-:Y:S01]  /*71c0*/  IMAD R6, R78, R6, RZ ;  /* 0x000000064e067224 */ /* 0x000fe200078e02ff */
[----:B------:R-:W-:Y:S01]  /*71d0*/  SHF.L.U32 R131, R89, 0x10, RZ ;  /* 0x0000001059837819 */ /* 0x000fe200000006ff */
[----:B------:R-:W-:Y:S01]  /*71e0*/  IMAD R5, R0, R82, R5 ;  /* 0x0000005200057224 */ /* 0x000fe200078e0205 */
[----:B------:R-:W-:Y:S01]  /*71f0*/  PRMT R129, R90, 0x8880, RZ ;  /* 0x000088805a817816 */ /* 0x000fe200000000ff */
[----:B------:R-:W-:Y:S01]  /*7200*/  IMAD R0, R78, R16, RZ ;  /* 0x000000104e007224 */ /* 0x000fe200078e02ff */
[----:B------:R-:W-:Y:S01]  /*7210*/  SHF.L.U32 R128, R90, 0x10, RZ ;  /* 0x000000105a807819 */ /* 0x000fe200000006ff */
[C---:B------:R-:W-:Y:S01]  /*7220*/  IMAD R7, R78.reuse, R7, RZ ;  /* 0x000000074e077224 */ /* 0x040fe200078e02ff */
[----:B------:R-:W-:Y:S01]  /*7230*/  SYNCS.ARRIVE.TRANS64.RED.A1T0 RZ, [UR5], RZ ;  /* 0x000000ffffff79a7 */ /* 0x000fe20008100405 */
[C---:B------:R-:W-:Y:S01]  /*7240*/  IMAD R16, R78.reuse, R20, RZ ;  /* 0x000000144e107224 */ /* 0x040fe200078e02ff */
[C---:B------:R-:W-:Y:S01]  /*7250*/  PRMT R126, R91.reuse, 0x8880, RZ ;  /* 0x000088805b7e7816 */ /* 0x040fe200000000ff */
[C---:B------:R-:W-:Y:S01]  /*7260*/  IMAD R20, R78.reuse, R24, RZ ;  /* 0x000000184e147224 */ /* 0x040fe200078e02ff */
[----:B------:R-:W-:Y:S01]  /*7270*/  SHF.L.U32 R125, R91, 0x10, RZ ;  /* 0x000000105b7d7819 */ /* 0x000fe200000006ff */
[----:B------:R-:W-:Y:S01]  /*7280*/  IMAD R6, R81, R82, R6 ;  /* 0x0000005251067224 */ /* 0x000fe200078e0206 */
[----:B------:R-:W-:Y:S01]  /*7290*/  MOV R81, R143 ;  /* 0x0000008f00517202 */ /* 0x000fe20000000f00 */
[----:B------:R-:W-:Y:S01]  /*72a0*/  IMAD R24, R78, R28, RZ ;  /* 0x0000001c4e187224 */ /* 0x000fe200078e02ff */
[----:B------:R-:W-:Y:S01]  /*72b0*/  PRMT R123, R92, 0x8880, RZ ;  /* 0x000088805c7b7816 */ /* 0x000fe200000000ff */
[----:B------:R-:W-:Y:S01]  /*72c0*/  IMAD R28, R78, R32, RZ ;  /* 0x000000204e1c7224 */ /* 0x000fe200078e02ff */
[----:B------:R-:W-:Y:S01]  /*72d0*/  SHF.L.U32 R122, R92, 0x10, RZ ;  /* 0x000000105c7a7819 */ /* 0x000fe200000006ff */
[----:B------:R-:W-:Y:S01]  /*72e0*/  IMAD R7, R2, R82, R7 ;  /* 0x0000005202077224 */ /* 0x000fe200078e0207 */
[----:B------:R-:W-:Y:S01]  /*72f0*/  PRMT R120, R93, 0x8880, RZ ;  /* 0x000088805d787816 */ /* 0x000fe200000000ff */
[----:B------:R-:W-:Y:S01]  /*7300*/  IMAD R32, R78, R36, RZ ;  /* 0x000000244e207224 */ /* 0x000fe200078e02ff */
[----:B------:R-:W-:Y:S01]  /*7310*/  PRMT R117, R94, 0x8880, RZ ;  /* 0x000088805e757816 */ /* 0x000fe200000000ff */
[----:B------:R-:W-:Y:S01]  /*7320*/  IMAD R2, R78, R17, RZ ;  /* 0x000000114e027224 */ /* 0x000fe200078e02ff */
[----:B------:R-:W-:Y:S01]  /*7330*/  SHF.L.U32 R116, R94, 0x10, RZ ;  /* 0x000000105e747819 */ /* 0x000fe200000006ff */
[----:B------:R-:W-:Y:S01]  /*7340*/  IMAD R36, R78, R40, RZ ;  /* 0x000000284e247224 */ /* 0x000fe200078e02ff */
[----:B------:R-:W-:Y:S01]  /*7350*/  SHF.L.U32 R115, R94, 0x8, RZ ;  /* 0x000000085e737819 */ /* 0x000fe200000006ff */
[C---:B------:R-:W-:Y:S01]  /*7360*/  IMAD R17, R78.reuse, R21, RZ ;  /* 0x000000154e117224 */ /* 0x040fe200078e02ff */
[C---:B------:R-:W-:Y:S01]  /*7370*/  PRMT R114, R95.reuse, 0x8880, RZ ;  /* 0x000088805f727816 */ /* 0x040fe200000000ff */
[C---:B------:R-:W-:Y:S01]  /*7380*/  IMAD R40, R78.reuse, R44, RZ ;  /* 0x0000002c4e287224 */ /* 0x040fe200078e02ff */
[----:B------:R-:W-:Y:S01]  /*7390*/  SHF.L.U32 R113, R95, 0x10, RZ ;  /* 0x000000105f717819 */ /* 0x000fe200000006ff */
[----:B------:R-:W-:Y:S01]  /*73a0*/  IMAD R21, R78, R25, RZ ;  /* 0x000000194e157224 */ /* 0x000fe200078e02ff */
[----:B------:R-:W-:Y:S01]  /*73b0*/  PRMT R111, R96, 0x8880, RZ ;  /* 0x00008880606f7816 */ /* 0x000fe200000000ff */
        /* <DEDUP_REMOVED lines=8> */
[C---:B------:R-:W-:Y:S01]  /*7440*/  IMAD R52, R78.reuse, R56, RZ ;  /* 0x000000384e347224 */ /* 0x040fe200078e02ff */
[----:B------:R-:W-:Y:S01]  /*7450*/  SHF.L.U32 R142, R101, 0x8, RZ ;  /* 0x00000008658e7819 */ /* 0x000fe200000006ff */
[C---:B------:R-:W-:Y:S01]  /*7460*/  IMAD R8, R78.reuse, R8, RZ ;  /* 0x000000084e087224 */ /* 0x040fe200078e02ff */
[C---:B------:R-:W-:Y:S01]  /*7470*/  SHF.L.U32 R101, R99.reuse, 0x10, RZ ;  /* 0x0000001063657819 */ /* 0x040fe200000006ff */
[----:B------:R-:W-:Y:S01]  /*7480*/  IMAD R33, R78, R37, RZ ;  /* 0x000000254e217224 */ /* 0x000fe200078e02ff */
[----:B------:R-:W-:Y:S01]  /*7490*/  SHF.L.U32 R139, R102, 0x8, RZ ;  /* 0x00000008668b7819 */ /* 0x000fe200000006ff */
[C---:B------:R-:W-:Y:S01]  /*74a0*/  IMAD R56, R78.reuse, R60, RZ ;  /* 0x0000003c4e387224 */ /* 0x040fe200078e02ff */
[----:B------:R-:W-:Y:S01]  /*74b0*/  PRMT R102, R99, 0x8880, RZ ;  /* 0x0000888063667816 */ /* 0x000fe200000000ff */
[C---:B------:R-:W-:Y:S01]  /*74c0*/  IMAD R37, R78.reuse, R41, RZ ;  /* 0x000000294e257224 */ /* 0x040fe200078e02ff */
[----:B------:R-:W-:Y:S01]  /*74d0*/  SHF.L.U32 R136, R103, 0x8, RZ ;  /* 0x0000000867887819 */ /* 0x000fe200000006ff */
[C---:B------:R-:W-:Y:S01]  /*74e0*/  IMAD R60, R78.reuse, R64, RZ ;  /* 0x000000404e3c7224 */ /* 0x040fe200078e02ff */
[----:B------:R-:W-:Y:S01]  /*74f0*/  I2IP.S8.S32.SAT R64, R7, R6, RZ ;  /* 0x0000000607407239 */ /* 0x000fe200000014ff */
[C---:B------:R-:W-:Y:S01]  /*7500*/  IMAD R9, R78.reuse, R9, RZ ;  /* 0x000000094e097224 */ /* 0x040fe200078e02ff */
[----:B------:R-:W-:Y:S01]  /*7510*/  SHF.R.S32.HI R6, RZ, 0x18, R140 ;  /* 0x00000018ff067819 */ /* 0x000fe2000001148c */
[C---:B------:R-:W-:Y:S01]  /*7520*/  IMAD R41, R78.reuse, R45, RZ ;  /* 0x0000002d4e297224 */ /* 0x040fe200078e02ff */
[----:B------:R-:W-:Y:S01]  /*7530*/  SHF.R.S32.HI R7, RZ, 0x18, R142 ;  /* 0x00000018ff077819 */ /* 0x000fe2000001148e */
[----:B------:R-:W-:Y:S01]  /*7540*/  IMAD R45, R78, R49, RZ ;  /* 0x000000314e2d7224 */ /* 0x000fe200078e02ff */
[----:B------:R-:W-:Y:S01]  /*7550*/  SHF.L.U32 R133, R88, 0x8, RZ ;  /* 0x0000000858857819 */ /* 0x000fe200000006ff */
[C---:B------:R-:W-:Y:S01]  /*7560*/  IMAD R10, R78.reuse, R10, RZ ;  /* 0x0000000a4e0a7224 */ /* 0x040fe200078e02ff */
[----:B------:R-:W-:Y:S01]  /*7570*/  SHF.R.S32.HI R88, RZ, 0x18, R89 ;  /* 0x00000018ff587819 */ /* 0x000fe20000011459 */
[C---:B------:R-:W-:Y:S01]  /*7580*/  IMAD R49, R78.reuse, R53, RZ ;  /* 0x000000354e317224 */ /* 0x040fe200078e02ff */
[----:B------:R-:W-:Y:S01]  /*7590*/  SHF.L.U32 R130, R89, 0x8, RZ ;  /* 0x0000000859827819 */ /* 0x000fe200000006ff */
[-C--:B------:R-:W-:Y:S01]  /*75a0*/  IMAD R8, R81, R82.reuse, R8 ;  /* 0x0000005251087224 */ /* 0x080fe200078e0208 */
[----:B------:R-:W-:Y:S01]  /*75b0*/  SHF.R.S32.HI R81, RZ, 0x18, R139 ;  /* 0x00000018ff517819 */ /* 0x000fe2000001148b */
[C---:B------:R-:W-:Y:S01]  /*75c0*/  IMAD R53, R78.reuse, R57, RZ ;  /* 0x000000394e357224 */ /* 0x040fe200078e02ff */
[----:B------:R-:W-:Y:S01]  /*75d0*/  SHF.R.S32.HI R89, RZ, 0x18, R90 ;  /* 0x00000018ff597819 */ /* 0x000fe2000001145a */
[C---:B------:R-:W-:Y:S01]  /*75e0*/  IMAD R11, R78.reuse, R11, RZ ;  /* 0x0000000b4e0b7224 */ /* 0x040fe200078e02ff */
[----:B------:R-:W-:Y:S01]  /*75f0*/  SHF.R.S32.HI R90, RZ, 0x18, R91 ;  /* 0x00000018ff5a7819 */ /* 0x000fe2000001145b */
[C---:B------:R-:W-:Y:S01]  /*7600*/  IMAD R57, R78.reuse, R61, RZ ;  /* 0x0000003d4e397224 */ /* 0x040fe200078e02ff */
[----:B------:R-:W-:Y:S01]  /*7610*/  SHF.L.U32 R124, R91, 0x8, RZ ;  /* 0x000000085b7c7819 */ /* 0x000fe200000006ff */
[----:B------:R-:W-:Y:S01]  /*7620*/  IMAD R9, R83, R82, R9 ;  /* 0x0000005253097224 */ /* 0x000fe200078e0209 */
[----:B------:R-:W-:Y:S01]  /*7630*/  SHF.R.S32.HI R91, RZ, 0x18, R92 ;  /* 0x00000018ff5b7819 */ /* 0x000fe2000001145c */
[----:B------:R-:W-:Y:S01]  /*7640*/  IMAD R61, R78, R65, RZ ;  /* 0x000000414e3d7224 */ /* 0x000fe200078e02ff */
[----:B------:R-:W-:Y:S01]  /*7650*/  SHF.L.U32 R121, R92, 0x8, RZ ;  /* 0x000000085c797819 */ /* 0x000fe200000006ff */
[C---:B------:R-:W-:Y:S01]  /*7660*/  IMAD R12, R78.reuse, R12, RZ ;  /* 0x0000000c4e0c7224 */ /* 0x040fe200078e02ff */
[----:B------:R-:W-:Y:S01]  /*7670*/  SHF.R.S32.HI R92, RZ, 0x18, R93 ;  /* 0x00000018ff5c7819 */ /* 0x000fe2000001145d */
[----:B------:R-:W-:Y:S01]  /*7680*/  IMAD.MOV.U32 R65, RZ, RZ, R141 ;  /* 0x000000ffff417224 */ /* 0x000fe200078e008d */
[----:B------:R-:W-:Y:S01]  /*7690*/  SHF.L.U32 R118, R93, 0x8, RZ ;  /* 0x000000085d767819 */ /* 0x000fe200000006ff */
[----:B------:R-:W-:Y:S01]  /*76a0*/  IMAD R10, R7, R82, R10 ;  /* 0x00000052070a7224 */ /* 0x000fe200078e020a */
[----:B------:R-:W-:Y:S01]  /*76b0*/  MOV R7, R138 ;  /* 0x0000008a00077202 */ /* 0x000fe20000000f00 */
[----:B------:R-:W-:Y:S01]  /*76c0*/  IMAD R13, R78, R13, RZ ;  /* 0x0000000d4e0d7224 */ /* 0x000fe200078e02ff */
[----:B------:R-:W-:Y:S01]  /*76d0*/  SHF.R.S32.HI R93, RZ, 0x18, R94 ;  /* 0x00000018ff5d7819 */ /* 0x000fe2000001145e */
[----:B------:R-:W-:Y:S01]  /*76e0*/  IMAD R11, R84, R82, R11 ;  /* 0x00000052540b7224 */ /* 0x000fe200078e020b */
[----:B------:R-:W-:Y:S01]  /*76f0*/  I2IP.S8.S32.SAT R84, R5, R4, R64 ;  /* 0x0000000405547239 */ /* 0x000fe20000001440 */
[C---:B------:R-:W-:Y:S01]  /*7700*/  IMAD R14, R78.reuse, R14, RZ ;  /* 0x0000000e4e0e7224 */ /* 0x040fe200078e02ff */
[----:B------:R-:W-:Y:S01]  /*7710*/  SHF.R.S32.HI R5, RZ, 0x18, R137 ;  /* 0x00000018ff057819 */ /* 0x000fe20000011489 */
[----:B------:R-:W-:Y:S01]  /*7720*/  IMAD R12, R65, R82, R12 ;  /* 0x00000052410c7224 */ /* 0x000fe200078e020c */
[----:B------:R-:W-:Y:S01]  /*7730*/  I2IP.S8.S32.SAT R10, R11, R10, RZ ;  /* 0x0000000a0b0a7239 */ /* 0x000fe200000014ff */
[----:B------:R-:W-:Y:S01]  /*7740*/  IMAD R15, R78, R15, RZ ;  /* 0x0000000f4e0f7224 */ /* 0x000fe200078e02ff */
[----:B------:R-:W-:Y:S01]  /*7750*/  SHF.R.S32.HI R94, RZ, 0x18, R95 ;  /* 0x00000018ff5e7819 */ /* 0x000fe2000001145f */
[-C--:B------:R-:W-:Y:S01]  /*7760*/  IMAD R13, R6, R82.reuse, R13 ;  /* 0x00000052060d7224 */ /* 0x080fe200078e020d */
[----:B------:R-:W-:Y:S01]  /*7770*/  SHF.R.S32.HI R6, RZ, 0x18, R134 ;  /* 0x00000018ff067819 */ /* 0x000fe20000011486 */
[-C--:B------:R-:W-:Y:S01]  /*7780*/  IMAD R14, R81, R82.reuse, R14 ;  /* 0x00000052510e7224 */ /* 0x080fe200078e020e */
        /* <DEDUP_REMOVED lines=10> */
[----:B------:R-:W-:Y:S01]  /*7830*/  MOV R5, R135 ;  /* 0x0000008700057202 */ /* 0x000fe20000000f00 */
[-C--:B------:R-:W-:Y:S01]  /*7840*/  IMAD R3, R4, R82.reuse, R3 ;  /* 0x0000005204037224 */ /* 0x080fe200078e0203 */
[----:B------:R-:W-:Y:S01]  /*7850*/  SHF.R.S32.HI R4, RZ, 0x18, R131 ;  /* 0x00000018ff047819 */ /* 0x000fe20000011483 */
[----:B------:R-:W-:Y:S01]  /*7860*/  IMAD R19, R86, R82, R19 ;  /* 0x0000005256137224 */ /* 0x000fe200078e0213 */
[----:B------:R-:W-:Y:S01]  /*7870*/  I2IP.S8.S32.SAT R86, R13, R12, R14 ;  /* 0x0000000c0d567239 */ /* 0x000fe2000000140e */
[----:B------:R-:W-:Y:S01]  /*7880*/  IMAD R18, R78, R22, RZ ;  /* 0x000000164e127224 */ /* 0x000fe200078e02ff */
[----:B------:R-:W-:Y:S01]  /*7890*/  SHF.L.U32 R109, R96, 0x8, RZ ;  /* 0x00000008606d7819 */ /* 0x000fe200000006ff */
[----:B------:R-:W-:Y:S01]  /*78a0*/  IMAD R16, R5, R82, R16 ;  /* 0x0000005205107224 */ /* 0x000fe200078e0210 */
[----:B------:R-:W-:Y:S01]  /*78b0*/  I2IP.S8.S32.SAT R19, R19, R3, RZ ;  /* 0x0000000313137239 */ /* 0x000fe200000014ff */
[----:B------:R-:W-:Y:S01]  /*78c0*/  IMAD R23, R78, R23, RZ ;  /* 0x000000174e177224 */ /* 0x000fe200078e02ff */
[----:B------:R-:W-:Y:S01]  /*78d0*/  MOV R3, R132 ;  /* 0x0000008400037202 */ /* 0x000fe20000000f00 */
[-C--:B------:R-:W-:Y:S01]  /*78e0*/  IMAD R17, R6, R82.reuse, R17 ;  /* 0x0000005206117224 */ /* 0x080fe200078e0211 */
[----:B------:R-:W-:Y:S01]  /*78f0*/  MOV R5, R129 ;  /* 0x0000008100057202 */ /* 0x000fe20000000f00 */
[-C--:B------:R-:W-:Y:S01]  /*7900*/  IMAD R18, R7, R82.reuse, R18 ;  /* 0x0000005207127224 */ /* 0x080fe200078e0212 */
[----:B------:R-:W-:Y:S01]  /*7910*/  SHF.R.S32.HI R7, RZ, 0x18, R127 ;  /* 0x00000018ff077819 */ /* 0x000fe2000001147f */
[----:B------:R-:W-:Y:S01]  /*7920*/  IMAD R23, R87, R82, R23 ;  /* 0x0000005257177224 */ /* 0x000fe200078e0217 */
[----:B------:R-:W-:Y:S01]  /*7930*/  I2IP.S8.S32.SAT R87, R2, R0, R19 ;  /* 0x0000000002577239 */ /* 0x000fe20000001413 */
[----:B------:R-:W-:Y:S01]  /*7940*/  IMAD R20, R3, R82, R20 ;  /* 0x0000005203147224 */ /* 0x000fe200078e0214 */
[----:B------:R-:W-:Y:S01]  /*7950*/  SHF.R.S32.HI R3, RZ, 0x18, R130 ;  /* 0x00000018ff037819 */ /* 0x000fe20000011482 */
[C---:B------:R-:W-:Y:S01]  /*7960*/  IMAD R22, R78.reuse, R26, RZ ;  /* 0x0000001a4e167224 */ /* 0x040fe200078e02ff */
[----:B------:R-:W-:Y:S01]  /*7970*/  I2IP.S8.S32.SAT R18, R23, R18, RZ ;  /* 0x0000001217127239 */ /* 0x000fe200000014ff */
[----:B------:R-:W-:Y:S01]  /*7980*/  IMAD R27, R78, R27, RZ ;  /* 0x0000001b4e1b7224 */ /* 0x000fe200078e02ff */
[----:B------:R1:W-:Y:S01]  /*7990*/  STS.128 [R153+UR49+0x6200], R84 ;  /* 0x0062005499007988 */ /* 0x0003e20008000c31 */
[----:B------:R-:W-:Y:S01]  /*79a0*/  IMAD R21, R4, R82, R21 ;  /* 0x0000005204157224 */ /* 0x000fe200078e0215 */
[----:B------:R-:W-:Y:S01]  /*79b0*/  I2IP.S8.S32.SAT R16, R17, R16, R18 ;  /* 0x0000001011107239 */ /* 0x000fe20000001412 */
[-C--:B------:R-:W-:Y:S01]  /*79c0*/  IMAD R22, R3, R82.reuse, R22 ;  /* 0x0000005203167224 */ /* 0x080fe200078e0216 */
[----:B------:R-:W-:Y:S01]  /*79d0*/  SHF.R.S32.HI R0, RZ, 0x18, R128 ;  /* 0x00000018ff007819 */ /* 0x000fe20000011480 */
[----:B------:R-:W-:Y:S01]  /*79e0*/  IMAD R27, R88, R82, R27 ;  /* 0x00000052581b7224 */ /* 0x000fe200078e021b */
[----:B------:R-:W-:Y:S01]  /*79f0*/  SHF.R.S32.HI R96, RZ, 0x18, R97 ;  /* 0x00000018ff607819 */ /* 0x000fe20000011461 */
[C---:B------:R-:W-:Y:S01]  /*7a00*/  IMAD R26, R78.reuse, R30, RZ ;  /* 0x0000001e4e1a7224 */ /* 0x040fe200078e02ff */
[----:B------:R-:W-:Y:S01]  /*7a10*/  SHF.L.U32 R106, R97, 0x8, RZ ;  /* 0x00000008616a7819 */ /* 0x000fe200000006ff */
[----:B------:R-:W-:Y:S01]  /*7a20*/  IMAD R24, R5, R82, R24 ;  /* 0x0000005205187224 */ /* 0x000fe200078e0218 */
[----:B------:R-:W-:Y:S01]  /*7a30*/  I2IP.S8.S32.SAT R17, R27, R22, RZ ;  /* 0x000000161b117239 */ /* 0x000fe200000014ff */
[----:B------:R-:W-:Y:S01]  /*7a40*/  IMAD R31, R78, R31, RZ ;  /* 0x0000001f4e1f7224 */ /* 0x000fe200078e02ff */
[----:B------:R-:W-:Y:S01]  /*7a50*/  SHF.R.S32.HI R5, RZ, 0x18, R124 ;  /* 0x00000018ff057819 */ /* 0x000fe2000001147c */
[----:B------:R-:W-:Y:S01]  /*7a60*/  IMAD R25, R0, R82, R25 ;  /* 0x0000005200197224 */ /* 0x000fe200078e0219 */
[----:B------:R-:W-:Y:S01]  /*7a70*/  I2IP.S8.S32.SAT R17, R21, R20, R17 ;  /* 0x0000001415117239 */ /* 0x000fe20000001411 */
[-C--:B------:R-:W-:Y:S01]  /*7a80*/  IMAD R26, R7, R82.reuse, R26 ;  /* 0x00000052071a7224 */ /* 0x080fe200078e021a */
[----:B------:R-:W-:Y:S01]  /*7a90*/  SHF.R.S32.HI R0, RZ, 0x18, R125 ;  /* 0x00000018ff007819 */ /* 0x000fe2000001147d */
[----:B------:R-:W-:Y:S01]  /*7aa0*/  IMAD.MOV.U32 R3, RZ, RZ, R126 ;  /* 0x000000ffff037224 */ /* 0x000fe200078e007e */
[----:B------:R-:W-:Y:S01]  /*7ab0*/  SHF.R.S32.HI R7, RZ, 0x18, R118 ;  /* 0x00000018ff077819 */ /* 0x000fe20000011476 */
[----:B------:R-:W-:Y:S01]  /*7ac0*/  IMAD R31, R89, R82, R31 ;  /* 0x00000052591f7224 */ /* 0x000fe200078e021f */
[----:B------:R-:W-:Y:S01]  /*7ad0*/  SHF.R.S32.HI R97, RZ, 0x18, R98 ;  /* 0x00000018ff617819 */ /* 0x000fe20000011462 */
[----:B------:R-:W-:Y:S01]  /*7ae0*/  IMAD R30, R78, R34, RZ ;  /* 0x000000224e1e7224 */ /* 0x000fe200078e02ff */
[----:B------:R-:W-:Y:S01]  /*7af0*/  SHF.L.U32 R103, R98, 0x8, RZ ;  /* 0x0000000862677819 */ /* 0x000fe200000006ff */
[----:B------:R-:W-:Y:S01]  /*7b00*/  IMAD R28, R3, R82, R28 ;  /* 0x00000052031c7224 */ /* 0x000fe200078e021c */
[----:B------:R-:W-:Y:S01]  /*7b10*/  I2IP.S8.S32.SAT R18, R31, R26, RZ ;  /* 0x0000001a1f127239 */ /* 0x000fe200000014ff */
[----:B------:R-:W-:Y:S01]  /*7b20*/  IMAD R35, R78, R35, RZ ;  /* 0x000000234e237224 */ /* 0x000fe200078e02ff */
[----:B------:R-:W-:Y:S01]  /*7b30*/  MOV R3, R123 ;  /* 0x0000007b00037202 */ /* 0x000fe20000000f00 */
[----:B------:R-:W-:Y:S01]  /*7b40*/  IMAD R29, R0, R82, R29 ;  /* 0x00000052001d7224 */ /* 0x000fe200078e021d */
[----:B------:R-:W-:Y:S01]  /*7b50*/  I2IP.S8.S32.SAT R18, R25, R24, R18 ;  /* 0x0000001819127239 */ /* 0x000fe20000001412 */
[-C--:B------:R-:W-:Y:S01]  /*7b60*/  IMAD R30, R5, R82.reuse, R30 ;  /* 0x00000052051e7224 */ /* 0x080fe200078e021e */
[----:B------:R-:W-:Y:S01]  /*7b70*/  SHF.R.S32.HI R0, RZ, 0x18, R122 ;  /* 0x00000018ff007819 */ /* 0x000fe2000001147a */
[----:B------:R-:W-:Y:S01]  /*7b80*/  IMAD R35, R90, R82, R35 ;  /* 0x000000525a237224 */ /* 0x000fe200078e0223 */
[----:B------:R-:W-:Y:S01]  /*7b90*/  MOV R5, R120 ;  /* 0x0000007800057202 */ /* 0x000fe20000000f00 */
[----:B------:R-:W-:Y:S01]  /*7ba0*/  IMAD R32, R3, R82, R32 ;  /* 0x0000005203207224 */ /* 0x000fe200078e0220 */
[----:B------:R-:W-:Y:S01]  /*7bb0*/  SHF.R.S32.HI R3, RZ, 0x18, R121 ;  /* 0x00000018ff037819 */ /* 0x000fe20000011479 */
[C---:B------:R-:W-:Y:S01]  /*7bc0*/  IMAD R34, R78.reuse, R38, RZ ;  /* 0x000000264e227224 */ /* 0x040fe200078e02ff */
[----:B------:R-:W-:Y:S01]  /*7bd0*/  I2IP.S8.S32.SAT R19, R35, R30, RZ ;  /* 0x0000001e23137239 */ /* 0x000fe200000014ff */
[----:B------:R-:W-:Y:S01]  /*7be0*/  IMAD R39, R78, R39, RZ ;  /* 0x000000274e277224 */ /* 0x000fe200078e02ff */
[----:B------:R-:W-:Y:S01]  /*7bf0*/  SHF.R.S32.HI R98, RZ, 0x18, R99 ;  /* 0x00000018ff627819 */ /* 0x000fe20000011463 */
[----:B------:R-:W-:Y:S01]  /*7c00*/  IMAD R33, R0, R82, R33 ;  /* 0x0000005200217224 */ /* 0x000fe200078e0221 */
[----:B------:R-:W-:Y:S01]  /*7c10*/  I2IP.S8.S32.SAT R19, R29, R28, R19 ;  /* 0x0000001c1d137239 */ /* 0x000fe20000001413 */
[-C--:B------:R-:W-:Y:S01]  /*7c20*/  IMAD R34, R3, R82.reuse, R34 ;  /* 0x0000005203227224 */ /* 0x080fe200078e0222 */
[----:B------:R-:W-:Y:S01]  /*7c30*/  SHF.R.S32.HI R0, RZ, 0x18, R119 ;  /* 0x00000018ff007819 */ /* 0x000fe20000011477 */
[----:B------:R-:W-:Y:S01]  /*7c40*/  IMAD R39, R91, R82, R39 ;  /* 0x000000525b277224 */ /* 0x000fe200078e0227 */
[----:B------:R-:W-:Y:S01]  /*7c50*/  MOV R3, R117 ;  /* 0x0000007500037202 */ /* 0x000fe20000000f00 */
[C---:B------:R-:W-:Y:S01]  /*7c60*/  IMAD R38, R78.reuse, R42, RZ ;  /* 0x0000002a4e267224 */ /* 0x040fe200078e02ff */
[----:B------:R1:W-:Y:S01]  /*7c70*/  STS.128 [R172+0x6200], R16 ;  /* 0x00620010ac007388 */ /* 0x0003e20000000c00 */
        /* <DEDUP_REMOVED lines=8> */
[-C--:B------:R-:W-:Y:S01]  /*7d00*/  IMAD R43, R92, R82.reuse, R43 ;  /* 0x000000525c2b7224 */ /* 0x080fe200078e022b */
[----:B------:R-:W-:Y:S01]  /*7d10*/  SHF.R.S32.HI R7, RZ, 0x18, R112 ;  /* 0x00000018ff077819 */ /* 0x000fe20000011470 */
[----:B------:R-:W-:Y:S01]  /*7d20*/  IMAD R40, R3, R82, R40 ;  /* 0x0000005203287224 */ /* 0x000fe200078e0228 */
[----:B------:R-:W-:Y:S01]  /*7d30*/  SHF.R.S32.HI R3, RZ, 0x18, R115 ;  /* 0x00000018ff037819 */ /* 0x000fe20000011473 */
[C---:B------:R-:W-:Y:S01]  /*7d40*/  IMAD R42, R78.reuse, R46, RZ ;  /* 0x0000002e4e2a7224 */ /* 0x040fe200078e02ff */
[----:B------:R-:W-:Y:S01]  /*7d50*/  I2IP.S8.S32.SAT R38, R43, R38, RZ ;  /* 0x000000262b267239 */ /* 0x000fe200000014ff */
[----:B------:R-:W-:Y:S01]  /*7d60*/  IMAD R47, R78, R47, RZ ;  /* 0x0000002f4e2f7224 */ /* 0x000fe200078e02ff */
[----:B------:R-:W-:Y:S01]  /*7d70*/  SHF.L.U32 R100, R99, 0x8, RZ ;  /* 0x0000000863647819 */ /* 0x000fe200000006ff */
[----:B------:R-:W-:Y:S01]  /*7d80*/  IMAD R41, R0, R82, R41 ;  /* 0x0000005200297224 */ /* 0x000fe200078e0229 */
[----:B------:R-:W-:Y:S01]  /*7d90*/  I2IP.S8.S32.SAT R33, R37, R36, R38 ;  /* 0x0000002425217239 */ /* 0x000fe20000001426 */
[-C--:B------:R-:W-:Y:S01]  /*7da0*/  IMAD R42, R3, R82.reuse, R42 ;  /* 0x00000052032a7224 */ /* 0x080fe200078e022a */
[----:B------:R-:W-:Y:S01]  /*7db0*/  SHF.R.S32.HI R0, RZ, 0x18, R113 ;  /* 0x00000018ff007819 */ /* 0x000fe20000011471 */
[----:B------:R-:W-:Y:S01]  /*7dc0*/  IMAD R47, R93, R82, R47 ;  /* 0x000000525d2f7224 */ /* 0x000fe200078e022f */
[----:B------:R-:W-:Y:S01]  /*7dd0*/  IADD3 R76, PT, PT, R76, 0x1, RZ ;  /* 0x000000014c4c7810 */ /* 0x000fe20007ffe0ff */
[C---:B------:R-:W-:Y:S02]  /*7de0*/  IMAD R46, R78.reuse, R50, RZ ;  /* 0x000000324e2e7224 */ /* 0x040fe400078e02ff */
        /* <DEDUP_REMOVED lines=8> */
[----:B------:R-:W-:Y:S02]  /*7e70*/  IMAD.MOV.U32 R3, RZ, RZ, R111 ;  /* 0x000000ffff037224 */ /* 0x000fe400078e006f */
[-C--:B------:R-:W-:Y:S02]  /*7e80*/  IMAD R51, R94, R82.reuse, R51 ;  /* 0x000000525e337224 */ /* 0x080fe400078e0233 */
[----:B------:R-:W-:Y:S01]  /*7e90*/  IMAD R48, R3, R82, R48 ;  /* 0x0000005203307224 */ /* 0x000fe200078e0230 */
[----:B------:R-:W-:Y:S01]  /*7ea0*/  SHF.R.S32.HI R3, RZ, 0x18, R109 ;  /* 0x00000018ff037819 */ /* 0x000fe2000001146d */
[C---:B------:R-:W-:Y:S01]  /*7eb0*/  IMAD R50, R78.reuse, R54, RZ ;  /* 0x000000364e327224 */ /* 0x040fe200078e02ff */
[----:B------:R-:W-:Y:S01]  /*7ec0*/  I2IP.S8.S32.SAT R35, R51, R46, RZ ;  /* 0x0000002e33237239 */ /* 0x000fe200000014ff */
[----:B------:R-:W-:Y:S02]  /*7ed0*/  IMAD R55, R78, R55, RZ ;  /* 0x000000374e377224 */ /* 0x000fe400078e02ff */
[----:B------:R-:W-:Y:S01]  /*7ee0*/  IMAD R49, R0, R82, R49 ;  /* 0x0000005200317224 */ /* 0x000fe200078e0231 */
[----:B------:R-:W-:Y:S01]  /*7ef0*/  I2IP.S8.S32.SAT R35, R45, R44, R35 ;  /* 0x0000002c2d237239 */ /* 0x000fe20000001423 */
[-C--:B------:R-:W-:Y:S01]  /*7f00*/  IMAD R50, R3, R82.reuse, R50 ;  /* 0x0000005203327224 */ /* 0x080fe200078e0232 */
[----:B------:R-:W-:Y:S01]  /*7f10*/  SHF.R.S32.HI R0, RZ, 0x18, R107 ;  /* 0x00000018ff007819 */ /* 0x000fe2000001146b */
[----:B------:R-:W-:Y:S01]  /*7f20*/  IMAD R55, R95, R82, R55 ;  /* 0x000000525f377224 */ /* 0x000fe200078e0237 */
[----:B------:R-:W-:Y:S01]  /*7f30*/  SHF.R.S32.HI R3, RZ, 0x18, R106 ;  /* 0x00000018ff037819 */ /* 0x000fe2000001146a */
        /* <DEDUP_REMOVED lines=11> */
[----:B------:R-:W-:Y:S01]  /*7ff0*/  SHF.R.S32.HI R3, RZ, 0x18, R103 ;  /* 0x00000018ff037819 */ /* 0x000fe20000011467 */
[----:B------:R-:W-:Y:S02]  /*8000*/  IMAD R58, R78, R62, RZ ;  /* 0x0000003e4e3a7224 */ /* 0x000fe400078e02ff */
[----:B------:R-:W-:Y:S01]  /*8010*/  IMAD R56, R5, R82, R56 ;  /* 0x0000005205387224 */ /* 0x000fe200078e0238 */
[----:B------:R-:W-:Y:S01]  /*8020*/  MOV R5, R102 ;  /* 0x0000006600057202 */ /* 0x000fe20000000f00 */
[----:B------:R-:W-:Y:S01]  /*8030*/  IMAD R57, R0, R82, R57 ;  /* 0x0000005200397224 */ /* 0x000fe200078e0239 */
[----:B------:R-:W-:Y:S01]  /*8040*/  SHF.R.S32.HI R0, RZ, 0x18, R101 ;  /* 0x00000018ff007819 */ /* 0x000fe20000011465 */
[C---:B------:R-:W-:Y:S01]  /*8050*/  IMAD R63, R78.reuse, R63, RZ ;  /* 0x0000003f4e3f7224 */ /* 0x040fe200078e02ff */
[----:B------:R-:W-:Y:S01]  /*8060*/  I2IP.S8.S32.SAT R54, R59, R54, RZ ;  /* 0x000000363b367239 */ /* 0x000fe200000014ff */
[-C--:B------:R-:W-:Y:S01]  /*8070*/  IMAD R58, R3, R82.reuse, R58 ;  /* 0x00000052033a7224 */ /* 0x080fe200078e023a */
[----:B------:R-:W-:Y:S01]  /*8080*/  SHF.R.S32.HI R3, RZ, 0x18, R100 ;  /* 0x00000018ff037819 */ /* 0x000fe20000011464 */
[----:B------:R-:W-:Y:S01]  /*8090*/  IMAD R63, R97, R82, R63 ;  /* 0x00000052613f7224 */ /* 0x000fe200078e023f */
[----:B------:R-:W-:Y:S01]  /*80a0*/  I2IP.S8.S32.SAT R49, R53, R52, R54 ;  /* 0x0000003435317239 */ /* 0x000fe20000001436 */
        /* <DEDUP_REMOVED lines=19> */
[----:B------:R-:W-:Y:S02]  /*81e0*/  UIADD3 UR8, UP0, UPT, UR52, 0x680, URZ ;  /* 0x0000068034087890 */ /* 0x000fe4000ff1e0ff */
[----:B------:R-:W-:Y:S02]  /*81f0*/  UIADD3 UR5, UPT, UPT, UR41, 0x40, URZ ;  /* 0x0000004029057890 */ /* 0x000fe4000fffe0ff */
[----:B------:R-:W-:Y:S02]  /*8200*/  UIADD3 UR4, UPT, UPT, UR49, 0x6200, URZ ;  /* 0x0000620031047890 */ /* 0x000fe4000fffe0ff */
[----:B------:R-:W-:Y:S01]  /*8210*/  UIADD3.X UR9, UPT, UPT, URZ, UR53, URZ, UP0, !UPT ;  /* 0x00000035ff097290 */ /* 0x000fe200087fe4ff */
[----:B------:R-:W-:Y:S01]  /*8220*/  UMOV UR6, UR42 ;  /* 0x0000002a00067c82 */ /* 0x000fe20008000000 */
[----:B------:R-:W-:Y:S07]  /*8230*/  UMOV UR7, UR36 ;  /* 0x0000002400077c82 */ /* 0x000fee0008000000 */
[----:B------:R2:W-:Y:S01]  /*8240*/  UTMASTG.3D [UR4], [UR8] ;  /* 0x00000004080073b5 */ /* 0x0005e20008010000 */
[----:B------:R0:W-:Y:S01]  /*8250*/  UTMACMDFLUSH ;  /* 0x00000000000079b7 */ /* 0x0001e20000000000 */
[----:B--2---:R-:W-:Y:S04]  /*8260*/  DEPBAR.LE SB0, 0x1 ;  /* 0x000080400000791a */ /* 0x004fe80000000000 */
.L_x_105:
[----:B------:R-:W-:Y:S05]  /*8270*/  BSYNC.RECONVERGENT B0 ;  /* 0x0000000000007941 */ /* 0x000fea0003800200 */
.L_x_104:
[----:B------:R-:W-:Y:S01]  /*8280*/  BAR.SYNC.DEFER_BLOCKING 0x1, 0x80 ;  /* 0x0042000000007b1d */ /* 0x000fe20000010000 */
[----:B------:R-:W-:Y:S01]  /*8290*/  ISETP.NE.AND P2, PT, R168, RZ, PT ;  /* 0x000000ffa800720c */ /* 0x000fe20003f45270 */
[----:B------:R-:W-:Y:S01]  /*82a0*/  IMAD.IADD R20, R75, 0x1, R150 ;  /* 0x000000014b147824 */ /* 0x000fe200078e0296 */
[----:B------:R-:W-:Y:S01]  /*82b0*/  ISETP.NE.AND P0, PT, R169, 0x2, PT ;  /* 0x00000002a900780c */ /* 0x000fe20003f05270 */
[----:B------:R-:W-:Y:S01]  /*82c0*/  IMAD.IADD R21, R77, 0x1, R152 ;  /* 0x000000014d157824 */ /* 0x000fe200078e0298 */
[----:B------:R-:W-:Y:S02]  /*82d0*/  ISETP.NE.AND P1, PT, R76, 0x4, PT ;  /* 0x000000044c00780c */ /* 0x000fe40003f25270 */
[----:B------:R-:W-:Y:S02]  /*82e0*/  SEL R0, RZ, 0x1, P0 ;  /* 0x00000001ff007807 */ /* 0x000fe40000000000 */
[----:B------:R-:W-:Y:S02]  /*82f0*/  SEL R3, RZ, 0x1, P1 ;  /* 0x00000001ff037807 */ /* 0x000fe40000800000 */
[----:B------:R-:W-:Y:S02]  /*8300*/  LOP3.LUT R161, R161, R0, RZ, 0x3c, !PT ;  /* 0x00000000a1a17212 */ /* 0x000fe400078e3cff */
[----:B------:R-:W-:Y:S02]  /*8310*/  LOP3.LUT R162, R162, R3, RZ, 0x3c, !PT ;  /* 0x00000003a2a27212 */ /* 0x000fe400078e3cff */
[----:B------:R-:W-:Y:S02]  /*8320*/  @P2 R2UR UR36, R158 ;  /* 0x000000009e2422ca */ /* 0x000fe400000e0000 */
[----:B------:R-:W-:Y:S02]  /*8330*/  SEL R169, R169, RZ, P0 ;  /* 0x000000ffa9a97207 */ /* 0x000fe40000000000 */
[----:B------:R-:W-:Y:S01]  /*8340*/  SEL R76, R76, RZ, P1 ;  /* 0x000000ff4c4c7207 */ /* 0x000fe20000800000 */
[----:B------:R-:W-:Y:S10]  /*8350*/  @P2 BRA `(.L_x_106) ;  /* 0xffffffc400842947 */ /* 0x000ff4000383ffff */
[----:B------:R-:W-:Y:S05]  /*8360*/  EXIT ;  /* 0x000000000000794d */ /* 0x000fea0003800000 */
.L_x_19:
[----:B--2---:R2:W1:Y:S02]  /*8370*/  SYNCS.PHASECHK.TRANS64.TRYWAIT P0, [R3+URZ+0x100], R2 ;  /* 0x00010002030075a7 */ /* 0x00446400080011ff */
[----:B-1----:R-:W-:Y:S05]  /*8380*/  @!P0 NANOSLEEP.SYNCS 0x989680 ;  /* 0x009896800000895d */ /* 0x002fea0003900000 */
[----:B------:R-:W1:Y:S02]  /*8390*/  @!P0 SYNCS.PHASECHK.TRANS64 P0, [R3+URZ+0x100], R2 ;  /* 0x00010002030085a7 */ /* 0x000e6400080010ff */
[----:B-1----:R-:W-:Y:S05]  /*83a0*/  @!P0 BRA `(.L_x_19) ;  /* 0xfffffffc00f08947 */ /* 0x002fea000383ffff */
[----:B------:R-:W-:Y:S05]  /*83b0*/  BRA `(.L_x_107) ;  /* 0xffffff90008c7947 */ /* 0x000fea000383ffff */
.L_x_22:
[----:B-1----:R-:W-:-:S07]  /*83c0*/  MOV R2, UR33 ;  /* 0x0000002100027c02 */ /* 0x002fce0008000f00 */
.L_x_108:
[----:B-1----:R1:W2:Y:S02]  /*83d0*/  SYNCS.PHASECHK.TRANS64.TRYWAIT P0, [R2+URZ+0x30], R5 ;  /* 0x00003005020075a7 */ /* 0x0022a400080011ff */
[----:B--2---:R-:W-:Y:S05]  /*83e0*/  @!P0 NANOSLEEP.SYNCS 0x989680 ;  /* 0x009896800000895d */ /* 0x004fea0003900000 */
[----:B------:R-:W2:Y:S02]  /*83f0*/  @!P0 SYNCS.PHASECHK.TRANS64 P0, [R2+URZ+0x30], R5 ;  /* 0x00003005020085a7 */ /* 0x000ea400080010ff */
[----:B--2---:R-:W-:Y:S05]  /*8400*/  @!P0 BRA `(.L_x_108) ;  /* 0xfffffffc00f08947 */ /* 0x004fea000383ffff */
[----:B------:R-:W-:Y:S05]  /*8410*/  BRA `(.L_x_21) ;  /* 0xffffff9000dc7947 */ /* 0x000fea000383ffff */
.L_x_28:
[----:B-1----:R-:W-:-:S07]  /*8420*/  MOV R2, UR17 ;  /* 0x0000001100027c02 */ /* 0x002fce0008000f00 */
.L_x_109:
[----:B-1----:R1:W2:Y:S02]  /*8430*/  SYNCS.PHASECHK.TRANS64.TRYWAIT P0, [R2+URZ+0x30], R5 ;  /* 0x00003005020075a7 */ /* 0x0022a400080011ff */
[----:B--2---:R-:W-:Y:S05]  /*8440*/  @!P0 NANOSLEEP.SYNCS 0x989680 ;  /* 0x009896800000895d */ /* 0x004fea0003900000 */
[----:B------:R-:W2:Y:S02]  /*8450*/  @!P0 SYNCS.PHASECHK.TRANS64 P0, [R2+URZ+0x30], R5 ;  /* 0x00003005020085a7 */ /* 0x000ea400080010ff */
[----:B--2---:R-:W-:Y:S05]  /*8460*/  @!P0 BRA `(.L_x_109) ;  /* 0xfffffffc00f08947 */ /* 0x004fea000383ffff */
[----:B------:R-:W-:Y:S05]  /*8470*/  BRA `(.L_x_27) ;  /* 0xffffff9400807947 */ /* 0x000fea000383ffff */
.L_x_32:
[----:B-1----:R1:W2:Y:S02]  /*8480*/  SYNCS.PHASECHK.TRANS64.TRYWAIT P0, [R2+URZ+0x90], R3 ;  /* 0x00009003020075a7 */ /* 0x0022a400080011ff */
[----:B--2---:R-:W-:Y:S05]  /*8490*/  @!P0 NANOSLEEP.SYNCS 0x989680 ;  /* 0x009896800000895d */ /* 0x004fea0003900000 */
[----:B------:R-:W2:Y:S02]  /*84a0*/  @!P0 SYNCS.PHASECHK.TRANS64 P0, [R2+URZ+0x90], R3 ;  /* 0x00009003020085a7 */ /* 0x000ea400080010ff */
[----:B--2---:R-:W-:Y:S05]  /*84b0*/  @!P0 BRA `(.L_x_32) ;  /* 0xfffffffc00f08947 */ /* 0x004fea000383ffff */
[----:B------:R-:W-:Y:S05]  /*84c0*/  BRA `(.L_x_110) ;  /* 0xffffff98000c7947 */ /* 0x000fea000383ffff */
.L_x_36:
[----:B----4-:R-:W-:-:S07]  /*84d0*/  MOV R0, UR5 ;  /* 0x0000000500007c02 */ /* 0x010fce0008000f00 */
.L_x_111:
[----:B-1----:R1:W2:Y:S02]  /*84e0*/  SYNCS.PHASECHK.TRANS64.TRYWAIT P0, [R0+URZ], R3 ;  /* 0x00000003000075a7 */ /* 0x0022a400080011ff */
[----:B--2---:R-:W-:Y:S05]  /*84f0*/  @!P0 NANOSLEEP.SYNCS 0x989680 ;  /* 0x009896800000895d */ /* 0x004fea0003900000 */
[----:B------:R-:W2:Y:S02]  /*8500*/  @!P0 SYNCS.PHASECHK.TRANS64 P0, [R0+URZ], R3 ;  /* 0x00000003000085a7 */ /* 0x000ea400080010ff */
[----:B--2---:R-:W-:Y:S05]  /*8510*/  @!P0 BRA `(.L_x_111) ;  /* 0xfffffffc00f08947 */ /* 0x004fea000383ffff */
[----:B------:R-:W-:Y:S05]  /*8520*/  BRA `(.L_x_112) ;  /* 0xffffff9c007c7947 */ /* 0x000fea000383ffff */
.L_x_37:
[----:B----4-:R-:W-:-:S07]  /*8530*/  MOV R0, UR5 ;  /* 0x0000000500007c02 */ /* 0x010fce0008000f00 */
.L_x_113:
[----:B-1----:R1:W2:Y:S02]  /*8540*/  SYNCS.PHASECHK.TRANS64.TRYWAIT P0, [R0+URZ], R3 ;  /* 0x00000003000075a7 */ /* 0x0022a400080011ff */
[----:B--2---:R-:W-:Y:S05]  /*8550*/  @!P0 NANOSLEEP.SYNCS 0x989680 ;  /* 0x009896800000895d */ /* 0x004fea0003900000 */
[----:B------:R-:W2:Y:S02]  /*8560*/  @!P0 SYNCS.PHASECHK.TRANS64 P0, [R0+URZ], R3 ;  /* 0x00000003000085a7 */ /* 0x000ea400080010ff */
[----:B--2---:R-:W-:Y:S05]  /*8570*/  @!P0 BRA `(.L_x_113) ;  /* 0xfffffffc00f08947 */ /* 0x004fea000383ffff */
[----:B------:R-:W-:Y:S05]  /*8580*/  BRA `(.L_x_114) ;  /* 0xffffff9c00887947 */ /* 0x000fea000383ffff */
.L_x_38:
[----:B----4-:R-:W-:-:S07]  /*8590*/  MOV R0, UR5 ;  /* 0x0000000500007c02 */ /* 0x010fce0008000f00 */
.L_x_115:
[----:B-1----:R1:W2:Y:S02]  /*85a0*/  SYNCS.PHASECHK.TRANS64.TRYWAIT P0, [R0+URZ], R3 ;  /* 0x00000003000075a7 */ /* 0x0022a400080011ff */
[----:B--2---:R-:W-:Y:S05]  /*85b0*/  @!P0 NANOSLEEP.SYNCS 0x989680 ;  /* 0x009896800000895d */ /* 0x004fea0003900000 */
[----:B------:R-:W2:Y:S02]  /*85c0*/  @!P0 SYNCS.PHASECHK.TRANS64 P0, [R0+URZ], R3 ;  /* 0x00000003000085a7 */ /* 0x000ea400080010ff */
[----:B--2---:R-:W-:Y:S05]  /*85d0*/  @!P0 BRA `(.L_x_115) ;  /* 0xfffffffc00f08947 */ /* 0x004fea000383ffff */
[----:B------:R-:W-:Y:S05]  /*85e0*/  BRA `(.L_x_116) ;  /* 0xffffff9c00947947 */ /* 0x000fea000383ffff */
.L_x_39:
[----:B----4-:R-:W-:-:S07]  /*85f0*/  MOV R0, UR5 ;  /* 0x0000000500007c02 */ /* 0x010fce0008000f00 */
.L_x_117:
[----:B-1----:R1:W2:Y:S02]  /*8600*/  SYNCS.PHASECHK.TRANS64.TRYWAIT P0, [R0+URZ], R3 ;  /* 0x00000003000075a7 */ /* 0x0022a400080011ff */
[----:B--2---:R-:W-:Y:S05]  /*8610*/  @!P0 NANOSLEEP.SYNCS 0x989680 ;  /* 0x009896800000895d */ /* 0x004fea0003900000 */
[----:B------:R-:W2:Y:S02]  /*8620*/  @!P0 SYNCS.PHASECHK.TRANS64 P0, [R0+URZ], R3 ;  /* 0x00000003000085a7 */ /* 0x000ea400080010ff */
[----:B--2---:R-:W-:Y:S05]  /*8630*/  @!P0 BRA `(.L_x_117) ;  /* 0xfffffffc00f08947 */ /* 0x004fea000383ffff */
[----:B------:R-:W-:Y:S05]  /*8640*/  BRA `(.L_x_118) ;  /* 0xffffff9c00a07947 */ /* 0x000fea000383ffff */
.L_x_40:
[----:B----4-:R-:W-:-:S07]  /*8650*/  MOV R0, UR5 ;  /* 0x0000000500007c02 */ /* 0x010fce0008000f00 */
.L_x_119:
[----:B-1----:R1:W2:Y:S02]  /*8660*/  SYNCS.PHASECHK.TRANS64.TRYWAIT P0, [R0+URZ], R3 ;  /* 0x00000003000075a7 */ /* 0x0022a400080011ff */
[----:B--2---:R-:W-:Y:S05]  /*8670*/  @!P0 NANOSLEEP.SYNCS 0x989680 ;  /* 0x009896800000895d */ /* 0x004fea0003900000 */
[----:B------:R-:W2:Y:S02]  /*8680*/  @!P0 SYNCS.PHASECHK.TRANS64 P0, [R0+URZ], R3 ;  /* 0x00000003000085a7 */ /* 0x000ea400080010ff */
[----:B--2---:R-:W-:Y:S05]  /*8690*/  @!P0 BRA `(.L_x_119) ;  /* 0xfffffffc00f08947 */ /* 0x004fea000383ffff */
[----:B------:R-:W-:Y:S05]  /*86a0*/  BRA `(.L_x_120) ;  /* 0xffffff9c00ac7947 */ /* 0x000fea000383ffff */
.L_x_43:
[----:B-1----:R1:W2:Y:S02]  /*86b0*/  SYNCS.PHASECHK.TRANS64.TRYWAIT P0, [R0+URZ+0xf0], R5 ;  /* 0x0000f005000075a7 */ /* 0x0022a400080011ff */
[----:B--2---:R-:W-:Y:S05]  /*86c0*/  @!P0 NANOSLEEP.SYNCS 0x989680 ;  /* 0x009896800000895d */ /* 0x004fea0003900000 */
[----:B------:R-:W2:Y:S02]  /*86d0*/  @!P0 SYNCS.PHASECHK.TRANS64 P0, [R0+URZ+0xf0], R5 ;  /* 0x0000f005000085a7 */ /* 0x000ea400080010ff */
[----:B--2---:R-:W-:Y:S05]  /*86e0*/  @!P0 BRA `(.L_x_43) ;  /* 0xfffffffc00f08947 */ /* 0x004fea000383ffff */
[----:B------:R-:W-:Y:S05]  /*86f0*/  BRA `(.L_x_121) ;  /* 0xffffffa000087947 */ /* 0x000fea000383ffff */
.L_x_44:
[----:B------:R-:W-:-:S07]  /*8700*/  MOV R0, UR5 ;  /* 0x0000000500007c02 */ /* 0x000fce0008000f00 */
.L_x_122:
[----:B-1----:R1:W2:Y:S02]  /*8710*/  SYNCS.PHASECHK.TRANS64.TRYWAIT P0, [R0+URZ+0xa0], R5 ;  /* 0x0000a005000075a7 */ /* 0x0022a400080011ff */
[----:B--2---:R-:W-:Y:S05]  /*8720*/  @!P0 NANOSLEEP.SYNCS 0x989680 ;  /* 0x009896800000895d */ /* 0x004fea0003900000 */
[----:B------:R-:W2:Y:S02]  /*8730*/  @!P0 SYNCS.PHASECHK.TRANS64 P0, [R0+URZ+0xa0], R5 ;  /* 0x0000a005000085a7 */ /* 0x000ea400080010ff */
[----:B--2---:R-:W-:Y:S05]  /*8740*/  @!P0 BRA `(.L_x_122) ;  /* 0xfffffffc00f08947 */ /* 0x004fea000383ffff */
[----:B------:R-:W-:Y:S05]  /*8750*/  BRA `(.L_x_123) ;  /* 0xffffffa000187947 */ /* 0x000fea000383ffff */
.L_x_45:
[----:B-1----:R1:W2:Y:S02]  /*8760*/  SYNCS.PHASECHK.TRANS64.TRYWAIT P1, [R0+URZ+0x90], R5 ;  /* 0x00009005000075a7 */ /* 0x0022a400080211ff */
[----:B--2---:R-:W-:Y:S05]  /*8770*/  @!P1 NANOSLEEP.SYNCS 0x989680 ;  /* 0x009896800000995d */ /* 0x004fea0003900000 */
[----:B------:R-:W2:Y:S02]  /*8780*/  @!P1 SYNCS.PHASECHK.TRANS64 P1, [R0+URZ+0x90], R5 ;  /* 0x00009005000095a7 */ /* 0x000ea400080210ff */
[----:B--2---:R-:W-:Y:S05]  /*8790*/  @!P1 BRA `(.L_x_45) ;  /* 0xfffffffc00f09947 */ /* 0x004fea000383ffff */
[----:B------:R-:W-:Y:S05]  /*87a0*/  BRA `(.L_x_124) ;  /* 0xffffffa000487947 */ /* 0x000fea000383ffff */
.L_x_48:
[----:B------:R-:W-:-:S07]  /*87b0*/  MOV R0, UR5 ;  /* 0x0000000500007c02 */ /* 0x000fce0008000f00 */
.L_x_125:
[----:B-1----:R1:W2:Y:S02]  /*87c0*/  SYNCS.PHASECHK.TRANS64.TRYWAIT P0, [R0+URZ+0xa0], R3 ;  /* 0x0000a003000075a7 */ /* 0x0022a400080011ff */
[----:B--2---:R-:W-:Y:S05]  /*87d0*/  @!P0 NANOSLEEP.SYNCS 0x989680 ;  /* 0x009896800000895d */ /* 0x004fea0003900000 */
[----:B------:R-:W2:Y:S02]  /*87e0*/  @!P0 SYNCS.PHASECHK.TRANS64 P0, [R0+URZ+0xa0], R3 ;  /* 0x0000a003000085a7 */ /* 0x000ea400080010ff */
[----:B--2---:R-:W-:Y:S05]  /*87f0*/  @!P0 BRA `(.L_x_125) ;  /* 0xfffffffc00f08947 */ /* 0x004fea000383ffff */
[----:B------:R-:W-:Y:S05]  /*8800*/  BRA `(.L_x_47) ;  /* 0xffffffa0009c7947 */ /* 0x000fea000383ffff */
.L_x_55:
[----:B-1----:R1:W2:Y:S02]  /*8810*/  SYNCS.PHASECHK.TRANS64.TRYWAIT P1, [R0+URZ+0x90], R5 ;  /* 0x00009005000075a7 */ /* 0x0022a400080211ff */
[----:B--2---:R-:W-:Y:S05]  /*8820*/  @!P1 NANOSLEEP.SYNCS 0x989680 ;  /* 0x009896800000995d */ /* 0x004fea0003900000 */
[----:B------:R-:W2:Y:S02]  /*8830*/  @!P1 SYNCS.PHASECHK.TRANS64 P1, [R0+URZ+0x90], R5 ;  /* 0x00009005000095a7 */ /* 0x000ea400080210ff */
[----:B--2---:R-:W-:Y:S05]  /*8840*/  @!P1 BRA `(.L_x_55) ;  /* 0xfffffffc00f09947 */ /* 0x004fea000383ffff */
[----:B------:R-:W-:Y:S05]  /*8850*/  BRA `(.L_x_126) ;  /* 0xffffffa400fc7947 */ /* 0x000fea000383ffff */
.L_x_56:
[----:B------:R-:W-:-:S07]  /*8860*/  MOV R3, UR8 ;  /* 0x0000000800037c02 */ /* 0x000fce0008000f00 */
.L_x_127:
[----:B-1----:R1:W2:Y:S02]  /*8870*/  SYNCS.PHASECHK.TRANS64.TRYWAIT P0, [R3+URZ+0xd0], R0 ;  /* 0x0000d000030075a7 */ /* 0x0022a400080011ff */
[----:B--2---:R-:W-:Y:S05]  /*8880*/  @!P0 NANOSLEEP.SYNCS 0x989680 ;  /* 0x009896800000895d */ /* 0x004fea0003900000 */
[----:B------:R-:W2:Y:S02]  /*8890*/  @!P0 SYNCS.PHASECHK.TRANS64 P0, [R3+URZ+0xd0], R0 ;  /* 0x0000d000030085a7 */ /* 0x000ea400080010ff */
[----:B--2---:R-:W-:Y:S05]  /*88a0*/  @!P0 BRA `(.L_x_127) ;  /* 0xfffffffc00f08947 */ /* 0x004fea000383ffff */
[----:B------:R-:W-:Y:S05]  /*88b0*/  BRA `(.L_x_128) ;  /* 0xffffffa800347947 */ /* 0x000fea000383ffff */
.L_x_59:
[----:B------:R-:W-:Y:S07]  /*88c0*/  MOV R0, UR7 ;  /* 0x0000000700007c02 */ /* 0x000fee0008000f00 */
.L_x_129:
[----:B-1----:R1:W2:Y:S02]  /*88d0*/  SYNCS.PHASECHK.TRANS64.TRYWAIT P0, [R0+URZ], R3 ;  /* 0x00000003000075a7 */ /* 0x0022a400080011ff */
[----:B--2---:R-:W-:Y:S05]  /*88e0*/  @!P0 NANOSLEEP.SYNCS 0x989680 ;  /* 0x009896800000895d */ /* 0x004fea0003900000 */
[----:B------:R-:W2:Y:S02]  /*88f0*/  @!P0 SYNCS.PHASECHK.TRANS64 P0, [R0+URZ], R3 ;  /* 0x00000003000085a7 */ /* 0x000ea400080010ff */
[----:B--2---:R-:W-:Y:S05]  /*8900*/  @!P0 BRA `(.L_x_129) ;  /* 0xfffffffc00f08947 */ /* 0x004fea000383ffff */
[----:B------:R-:W-:Y:S05]  /*8910*/  BRA `(.L_x_58) ;  /* 0xffffffa800507947 */ /* 0x000fea000383ffff */
.L_x_62:
[----:B------:R-:W-:-:S07]  /*8920*/  MOV R0, UR5 ;  /* 0x0000000500007c02 */ /* 0x000fce0008000f00 */
.L_x_130:
[----:B--2---:R2:W3:Y:S02]  /*8930*/  SYNCS.PHASECHK.TRANS64.TRYWAIT P0, [R0+URZ], R3 ;  /* 0x00000003000075a7 */ /* 0x0044e400080011ff */
[----:B---3--:R-:W-:Y:S05]  /*8940*/  @!P0 NANOSLEEP.SYNCS 0x989680 ;  /* 0x009896800000895d */ /* 0x008fea0003900000 */
[----:B------:R-:W3:Y:S02]  /*8950*/  @!P0 SYNCS.PHASECHK.TRANS64 P0, [R0+URZ], R3 ;  /* 0x00000003000085a7 */ /* 0x000ee400080010ff */
[----:B---3--:R-:W-:Y:S05]  /*8960*/  @!P0 BRA `(.L_x_130) ;  /* 0xfffffffc00f08947 */ /* 0x008fea000383ffff */
[----:B------:R-:W-:Y:S05]  /*8970*/  BRA `(.L_x_131) ;  /* 0xffffffac00047947 */ /* 0x000fea000383ffff */
.L_x_63:
[----:B------:R-:W-:-:S07]  /*8980*/  MOV R0, UR5 ;  /* 0x0000000500007c02 */ /* 0x000fce0008000f00 */
.L_x_132:
[----:B-1----:R1:W2:Y:S02]  /*8990*/  SYNCS.PHASECHK.TRANS64.TRYWAIT P0, [R0+URZ], R3 ;  /* 0x00000003000075a7 */ /* 0x0022a400080011ff */
[----:B--2---:R-:W-:Y:S05]  /*89a0*/  @!P0 NANOSLEEP.SYNCS 0x989680 ;  /* 0x009896800000895d */ /* 0x004fea0003900000 */
[----:B------:R-:W2:Y:S02]  /*89b0*/  @!P0 SYNCS.PHASECHK.TRANS64 P0, [R0+URZ], R3 ;  /* 0x00000003000085a7 */ /* 0x000ea400080010ff */
[----:B--2---:R-:W-:Y:S05]  /*89c0*/  @!P0 BRA `(.L_x_132) ;  /* 0xfffffffc00f08947 */ /* 0x004fea000383ffff */
[----:B------:R-:W-:Y:S05]  /*89d0*/  BRA `(.L_x_133) ;  /* 0xffffffac00107947 */ /* 0x000fea000383ffff */
.L_x_64:
[----:B------:R-:W-:-:S07]  /*89e0*/  MOV R0, UR5 ;  /* 0x0000000500007c02 */ /* 0x000fce0008000f00 */
.L_x_134:
[----:B-1----:R1:W2:Y:S02]  /*89f0*/  SYNCS.PHASECHK.TRANS64.TRYWAIT P0, [R0+URZ], R3 ;  /* 0x00000003000075a7 */ /* 0x0022a400080011ff */
[----:B--2---:R-:W-:Y:S05]  /*8a00*/  @!P0 NANOSLEEP.SYNCS 0x989680 ;  /* 0x009896800000895d */ /* 0x004fea0003900000 */
[----:B------:R-:W2:Y:S02]  /*8a10*/  @!P0 SYNCS.PHASECHK.TRANS64 P0, [R0+URZ], R3 ;  /* 0x00000003000085a7 */ /* 0x000ea400080010ff */
[----:B--2---:R-:W-:Y:S05]  /*8a20*/  @!P0 BRA `(.L_x_134) ;  /* 0xfffffffc00f08947 */ /* 0x004fea000383ffff */
[----:B------:R-:W-:Y:S05]  /*8a30*/  BRA `(.L_x_135) ;  /* 0xffffffac001c7947 */ /* 0x000fea000383ffff */
.L_x_65:
[----:B------:R-:W-:-:S07]  /*8a40*/  MOV R0, UR7 ;  /* 0x0000000700007c02 */ /* 0x000fce0008000f00 */
.L_x_136:
[----:B-1----:R1:W2:Y:S02]  /*8a50*/  SYNCS.PHASECHK.TRANS64.TRYWAIT P0, [R0+URZ], R3 ;  /* 0x00000003000075a7 */ /* 0x0022a400080011ff */
[----:B--2---:R-:W-:Y:S05]  /*8a60*/  @!P0 NANOSLEEP.SYNCS 0x989680 ;  /* 0x009896800000895d */ /* 0x004fea0003900000 */
[----:B------:R-:W2:Y:S02]  /*8a70*/  @!P0 SYNCS.PHASECHK.TRANS64 P0, [R0+URZ], R3 ;  /* 0x00000003000085a7 */ /* 0x000ea400080010ff */
[----:B--2---:R-:W-:Y:S05]  /*8a80*/  @!P0 BRA `(.L_x_136) ;  /* 0xfffffffc00f08947 */ /* 0x004fea000383ffff */
[----:B------:R-:W-:Y:S05]  /*8a90*/  BRA `(.L_x_137) ;  /* 0xffffffac00287947 */ /* 0x000fea000383ffff */
.L_x_70:
[----:B--2---:R2:W3:Y:S02]  /*8aa0*/  SYNCS.PHASECHK.TRANS64.TRYWAIT P0, [R0+URZ+0x90], R3 ;  /* 0x00009003000075a7 */ /* 0x0044e400080011ff */
[----:B---3--:R-:W-:Y:S05]  /*8ab0*/  @!P0 NANOSLEEP.SYNCS 0x989680 ;  /* 0x009896800000895d */ /* 0x008fea0003900000 */
[----:B------:R-:W3:Y:S02]  /*8ac0*/  @!P0 SYNCS.PHASECHK.TRANS64 P0, [R0+URZ+0x90], R3 ;  /* 0x00009003000085a7 */ /* 0x000ee400080010ff */
[----:B---3--:R-:W-:Y:S05]  /*8ad0*/  @!P0 BRA `(.L_x_70) ;  /* 0xfffffffc00f08947 */ /* 0x008fea000383ffff */
[----:B------:R-:W-:Y:S05]  /*8ae0*/  BRA `(.L_x_138) ;  /* 0xffffffb0002c7947 */ /* 0x000fea000383ffff */
.L_x_73:
[----:B------:R-:W-:Y:S07]  /*8af0*/  MOV R0, UR7 ;  /* 0x0000000700007c02 */ /* 0x000fee0008000f00 */
.L_x_139:
[----:B--2---:R2:W3:Y:S02]  /*8b00*/  SYNCS.PHASECHK.TRANS64.TRYWAIT P0, [R0+URZ+0x88], R3 ;  /* 0x00008803000075a7 */ /* 0x0044e400080011ff */
[----:B---3--:R-:W-:Y:S05]  /*8b10*/  @!P0 NANOSLEEP.SYNCS 0x989680 ;  /* 0x009896800000895d */ /* 0x008fea0003900000 */
[----:B------:R-:W3:Y:S02]  /*8b20*/  @!P0 SYNCS.PHASECHK.TRANS64 P0, [R0+URZ+0x88], R3 ;  /* 0x00008803000085a7 */ /* 0x000ee400080010ff */
[----:B---3--:R-:W-:Y:S05]  /*8b30*/  @!P0 BRA `(.L_x_139) ;  /* 0xfffffffc00f08947 */ /* 0x008fea000383ffff */
[----:B------:R-:W-:Y:S05]  /*8b40*/  BRA `(.L_x_72) ;  /* 0xffffffb4000c7947 */ /* 0x000fea000383ffff */
.L_x_76:
[----:B--2---:R-:W-:Y:S07]  /*8b50*/  MOV R3, UR7 ;  /* 0x0000000700037c02 */ /* 0x004fee0008000f00 */
.L_x_140:
[----:B-1----:R1:W2:Y:S02]  /*8b60*/  SYNCS.PHASECHK.TRANS64.TRYWAIT P0, [R3+URZ+0x70], R12 ;  /* 0x0000700c030075a7 */ /* 0x0022a400080011ff */
[----:B--2---:R-:W-:Y:S05]  /*8b70*/  @!P0 NANOSLEEP.SYNCS 0x989680 ;  /* 0x009896800000895d */ /* 0x004fea0003900000 */
[----:B------:R-:W2:Y:S02]  /*8b80*/  @!P0 SYNCS.PHASECHK.TRANS64 P0, [R3+URZ+0x70], R12 ;  /* 0x0000700c030085a7 */ /* 0x000ea400080010ff */
[----:B--2---:R-:W-:Y:S05]  /*8b90*/  @!P0 BRA `(.L_x_140) ;  /* 0xfffffffc00f08947 */ /* 0x004fea000383ffff */
[----:B------:R-:W-:Y:S05]  /*8ba0*/  BRA `(.L_x_141) ;  /* 0xffffffb400847947 */ /* 0x000fea000383ffff */
.L_x_77:
[----:B------:R-:W-:Y:S07]  /*8bb0*/  MOV R3, UR7 ;  /* 0x0000000700037c02 */ /* 0x000fee0008000f00 */
.L_x_142:
[----:B-1----:R1:W2:Y:S02]  /*8bc0*/  SYNCS.PHASECHK.TRANS64.TRYWAIT P0, [R3+URZ+0x78], R12 ;  /* 0x0000780c030075a7 */ /* 0x0022a400080011ff */
[----:B--2---:R-:W-:Y:S05]  /*8bd0*/  @!P0 NANOSLEEP.SYNCS 0x989680 ;  /* 0x009896800000895d */ /* 0x004fea0003900000 */
[----:B------:R-:W2:Y:S02]  /*8be0*/  @!P0 SYNCS.PHASECHK.TRANS64 P0, [R3+URZ+0x78], R12 ;  /* 0x0000780c030085a7 */ /* 0x000ea400080010ff */
[----:B--2---:R-:W-:Y:S05]  /*8bf0*/  @!P0 BRA `(.L_x_142) ;  /* 0xfffffffc00f08947 */ /* 0x004fea000383ffff */
[----:B------:R-:W-:Y:S05]  /*8c00*/  BRA `(.L_x_143) ;  /* 0xffffffb800047947 */ /* 0x000fea000383ffff */
.L_x_79:
[----:B------:R-:W-:-:S07]  /*8c10*/  MOV R0, UR7 ;  /* 0x0000000700007c02 */ /* 0x000fce0008000f00 */
.L_x_144:
[----:B-1----:R1:W3:Y:S02]  /*8c20*/  SYNCS.PHASECHK.TRANS64.TRYWAIT P0, [R0+URZ+0x70], R3 ;  /* 0x00007003000075a7 */ /* 0x0022e400080011ff */
[----:B---3--:R-:W-:Y:S05]  /*8c30*/  @!P0 NANOSLEEP.SYNCS 0x989680 ;  /* 0x009896800000895d */ /* 0x008fea0003900000 */
[----:B------:R-:W3:Y:S02]  /*8c40*/  @!P0 SYNCS.PHASECHK.TRANS64 P0, [R0+URZ+0x70], R3 ;  /* 0x00007003000085a7 */ /* 0x000ee400080010ff */
[----:B---3--:R-:W-:Y:S05]  /*8c50*/  @!P0 BRA `(.L_x_144) ;  /* 0xfffffffc00f08947 */ /* 0x008fea000383ffff */
[----:B------:R-:W-:Y:S05]  /*8c60*/  BRA `(.L_x_145) ;  /* 0xffffffb800747947 */ /* 0x000fea000383ffff */
.L_x_81:
[----:B--2---:R2:W4:Y:S02]  /*8c70*/  SYNCS.PHASECHK.TRANS64.TRYWAIT P0, [R0+URZ+0x90], R3 ;  /* 0x00009003000075a7 */ /* 0x00452400080011ff */
[----:B----4-:R-:W-:Y:S05]  /*8c80*/  @!P0 NANOSLEEP.SYNCS 0x989680 ;  /* 0x009896800000895d */ /* 0x010fea0003900000 */
[----:B------:R-:W4:Y:S02]  /*8c90*/  @!P0 SYNCS.PHASECHK.TRANS64 P0, [R0+URZ+0x90], R3 ;  /* 0x00009003000085a7 */ /* 0x000f2400080010ff */
[----:B----4-:R-:W-:Y:S05]  /*8ca0*/  @!P0 BRA `(.L_x_81) ;  /* 0xfffffffc00f08947 */ /* 0x010fea000383ffff */
[----:B------:R-:W-:Y:S05]  /*8cb0*/  BRA `(.L_x_146) ;  /* 0xffffffbc00407947 */ /* 0x000fea000383ffff */
.L_x_92:
[----:B-1----:R1:W3:Y:S02]  /*8cc0*/  SYNCS.PHASECHK.TRANS64.TRYWAIT P1, [R3+URZ+0x60], R0 ;  /* 0x00006000030075a7 */ /* 0x0022e400080211ff */
[----:B---3--:R-:W-:Y:S05]  /*8cd0*/  @!P1 NANOSLEEP.SYNCS 0x989680 ;  /* 0x009896800000995d */ /* 0x008fea0003900000 */
[----:B------:R-:W3:Y:S02]  /*8ce0*/  @!P1 SYNCS.PHASECHK.TRANS64 P1, [R3+URZ+0x60], R0 ;  /* 0x00006000030095a7 */ /* 0x000ee400080210ff */
[----:B---3--:R-:W-:Y:S05]  /*8cf0*/  @!P1 BRA `(.L_x_92) ;  /* 0xfffffffc00f09947 */ /* 0x008fea000383ffff */
[----:B------:R-:W-:Y:S05]  /*8d00*/  BRA `(.L_x_91) ;  /* 0xffffffc800687947 */ /* 0x000fea000383ffff */
.L_x_94:
[----:B---3--:R3:W4:Y:S02]  /*8d10*/  SYNCS.PHASECHK.TRANS64.TRYWAIT P0, [R116+URZ+0xb0], R5 ;  /* 0x0000b005740075a7 */ /* 0x00872400080011ff */
[----:B----4-:R-:W-:Y:S05]  /*8d20*/  @!P0 NANOSLEEP.SYNCS 0x989680 ;  /* 0x009896800000895d */ /* 0x010fea0003900000 */
[----:B------:R-:W4:Y:S02]  /*8d30*/  @!P0 SYNCS.PHASECHK.TRANS64 P0, [R116+URZ+0xb0], R5 ;  /* 0x0000b005740085a7 */ /* 0x000f2400080010ff */
[----:B----4-:R-:W-:Y:S05]  /*8d40*/  @!P0 BRA `(.L_x_94) ;  /* 0xfffffffc00f08947 */ /* 0x010fea000383ffff */
[----:B------:R-:W-:Y:S05]  /*8d50*/  BRA `(.L_x_93) ;  /* 0xffffffc800c47947 */ /* 0x000fea000383ffff */
.L_x_102:
[----:B--2---:R2:W3:Y:S02]  /*8d60*/  SYNCS.PHASECHK.TRANS64.TRYWAIT P0, [R125+URZ+0x60], R0 ;  /* 0x000060007d0075a7 */ /* 0x0044e400080011ff */
[----:B---3--:R-:W-:Y:S05]  /*8d70*/  @!P0 NANOSLEEP.SYNCS 0x989680 ;  /* 0x009896800000895d */ /* 0x008fea0003900000 */
[----:B------:R-:W3:Y:S02]  /*8d80*/  @!P0 SYNCS.PHASECHK.TRANS64 P0, [R125+URZ+0x60], R0 ;  /* 0x000060007d0085a7 */ /* 0x000ee400080010ff */
[----:B---3--:R-:W-:Y:S05]  /*8d90*/  @!P0 BRA `(.L_x_102) ;  /* 0xfffffffc00f08947 */ /* 0x008fea000383ffff */
[----:B------:R-:W-:Y:S05]  /*8da0*/  BRA `(.L_x_101) ;  /* 0xffffffdc00c87947 */ /* 0x000fea000383ffff */
        .weak           $__internal_0_$__cuda_sm10x_tcgen05_guardrail_trap_col_being_dealloced_not_returned_by_alloc
        .type           $__internal_0_$__cuda_sm10x_tcgen05_guardrail_trap_col_being_dealloced_not_returned_by_alloc,@function
        .size           $__internal_0_$__cuda_sm10x_tcgen05_guardrail_trap_col_being_dealloced_not_returned_by_alloc,($__internal_1_$__cuda_sm10x_tcgen05_guardrail_trap_phase_invalid_during_alloc - $__internal_0_$__cuda_sm10x_tcgen05_guardrail_trap_col_being_dealloced_not_returned_by_alloc)
$__internal_0_$__cuda_sm10x_tcgen05_guardrail_trap_col_being_dealloced_not_returned_by_alloc:
[----:B------:R-:W-:Y:S05]  /*8db0*/  BPT.TRAP 0x1 ;  /* 0x000000040000795c */ /* 0x000fea0000300000 */
[----:B------:R-:W-:-:S04]  /*8dc0*/  HFMA2 R3, -RZ, RZ, 0, 0 ;  /* 0x00000000ff037431 */ /* 0x000fc800000001ff */
[----:B------:R-:W-:Y:S05]  /*8dd0*/  RET.REL.NODEC R2 `(_ZN7cutlass13device_kernelINS_4gemm6kernel13GemmUniversalIN4cute5tupleIJiiiiEEENS1_10collective13CollectiveMmaINS1_35MainloopSm100TmaUmmaWarpSpecializedILi6ELi2ELi4ENS5_IJNS4_1CILi1EEESB_SB_EEEEENS5_IJNSA_ILi128EEESE_NSA_ILi64EEEEEEaNS5_IJlSB_lEEEaSH_NS4_8TiledMMAINS4_8MMA_AtomIJNS4_15SM100_MMA_S8_SSIaaiLi128ELi128ELNS4_4UMMA5MajorE0ELSM_0ELNSL_8SaturateE0EEEEEENS4_6LayoutISC_NS5_IJNSA_ILi0EEESR_SR_EEEEENS5_IJNS4_10UnderscoreESU_SU_EEEEENS4_13SM90_TMA_LOADENS4_14ComposedLayoutINS4_7SwizzleILi2ELi4ELi3EEENS4_18smem_ptr_flag_bitsILi8EEENSQ_INS5_IJNSA_ILi8EEESF_EEENS5_IJSF_SB_EEEEEEEvNS4_8identityESX_S17_vS18_EENS_8epilogue10collective18CollectiveEpilogueINS1A_23Sm100TmaWarpSpecializedILi2ELi2ELi64ELb0ELb0EEEJSG_NS5_IJNSQ_ISE_SB_EENSQ_ISF_SB_EEEEEaSH_aSH_NS1A_6fusion15FusionCallbacksIS1E_NS1I_17LinearCombinationIaiaiLNS_15FloatRoundStyleE2EEESG_S1H_JEEENS4_5SM1004TMEM4LOAD26SM100_TMEM_LOAD_32dp32b64xESX_S17_NS4_39AutoVectorizingCopyWithAssumedAlignmentILi128EEENS4_14SM90_TMA_STOREES17_S1T_S1T_EEEvvEEEEvNT_6ParamsE) ;  /* 0xffffff7002887950 */ /* 0x000fea0003c3ffff */
        .weak           $__internal_1_$__cuda_sm10x_tcgen05_guardrail_trap_phase_invalid_during_alloc
        .type           $__internal_1_$__cuda_sm10x_tcgen05_guardrail_trap_phase_invalid_during_alloc,@function
        .size           $__internal_1_$__cuda_sm10x_tcgen05_guardrail_trap_phase_invalid_during_alloc,($__internal_2_$__cuda_sm10x_tcgen05_guardrail_trap_unallocated_columns_being_dealloced - $__internal_1_$__cuda_sm10x_tcgen05_guardrail_trap_phase_invalid_during_alloc)
$__internal_1_$__cuda_sm10x_tcgen05_guardrail_trap_phase_invalid_during_alloc:
[----:B------:R-:W-:Y:S05]  /*8de0*/  BPT.TRAP 0x1 ;  /* 0x000000040000795c */ /* 0x000fea0000300000 */
[----:B------:R-:W-:-:S04]  /*8df0*/  MOV R3, 0x0 ;  /* 0x0000000000037802 */ /* 0x000fc80000000f00 */
[----:B------:R-:W-:Y:S05]  /*8e00*/  RET.REL.NODEC R2 `(_ZN7cutlass13device_kernelINS_4gemm6kernel13GemmUniversalIN4cute5tupleIJiiiiEEENS1_10collective13CollectiveMmaINS1_35MainloopSm100TmaUmmaWarpSpecializedILi6ELi2ELi4ENS5_IJNS4_1CILi1EEESB_SB_EEEEENS5_IJNSA_ILi128EEESE_NSA_ILi64EEEEEEaNS5_IJlSB_lEEEaSH_NS4_8TiledMMAINS4_8MMA_AtomIJNS4_15SM100_MMA_S8_SSIaaiLi128ELi128ELNS4_4UMMA5MajorE0ELSM_0ELNSL_8SaturateE0EEEEEENS4_6LayoutISC_NS5_IJNSA_ILi0EEESR_SR_EEEEENS5_IJNS4_10UnderscoreESU_SU_EEEEENS4_13SM90_TMA_LOADENS4_14ComposedLayoutINS4_7SwizzleILi2ELi4ELi3EEENS4_18smem_ptr_flag_bitsILi8EEENSQ_INS5_IJNSA_ILi8EEESF_EEENS5_IJSF_SB_EEEEEEEvNS4_8identityESX_S17_vS18_EENS_8epilogue10collective18CollectiveEpilogueINS1A_23Sm100TmaWarpSpecializedILi2ELi2ELi64ELb0ELb0EEEJSG_NS5_IJNSQ_ISE_SB_EENSQ_ISF_SB_EEEEEaSH_aSH_NS1A_6fusion15FusionCallbacksIS1E_NS1I_17LinearCombinationIaiaiLNS_15FloatRoundStyleE2EEESG_S1H_JEEENS4_5SM1004TMEM4LOAD26SM100_TMEM_LOAD_32dp32b64xESX_S17_NS4_39AutoVectorizingCopyWithAssumedAlignmentILi128EEENS4_14SM90_TMA_STOREES17_S1T_S1T_EEEvvEEEEvNT_6ParamsE) ;  /* 0xffffff70027c7950 */ /* 0x000fea0003c3ffff */
        .weak           $__internal_2_$__cuda_sm10x_tcgen05_guardrail_trap_unallocated_columns_being_dealloced
        .type           $__internal_2_$__cuda_sm10x_tcgen05_guardrail_trap_unallocated_columns_being_dealloced,@function
        .size           $__internal_2_$__cuda_sm10x_tcgen05_guardrail_trap_unallocated_columns_being_dealloced,(.L_x_148 - $__internal_2_$__cuda_sm10x_tcgen05_guardrail_trap_unallocated_columns_being_dealloced)
$__internal_2_$__cuda_sm10x_tcgen05_guardrail_trap_unallocated_columns_being_dealloced:
[----:B------:R-:W-:Y:S05]  /*8e10*/  BPT.TRAP 0x1 ;  /* 0x000000040000795c */ /* 0x000fea0000300000 */
[----:B------:R-:W-:-:S04]  /*8e20*/  HFMA2 R3, -RZ, RZ, 0, 0 ;  /* 0x00000000ff037431 */ /* 0x000fc800000001ff */
[----:B------:R-:W-:Y:S05]  /*8e30*/  RET.REL.NODEC R2 `(_ZN7cutlass13device_kernelINS_4gemm6kernel13GemmUniversalIN4cute5tupleIJiiiiEEENS1_10collective13CollectiveMmaINS1_35MainloopSm100TmaUmmaWarpSpecializedILi6ELi2ELi4ENS5_IJNS4_1CILi1EEESB_SB_EEEEENS5_IJNSA_ILi128EEESE_NSA_ILi64EEEEEEaNS5_IJlSB_lEEEaSH_NS4_8TiledMMAINS4_8MMA_AtomIJNS4_15SM100_MMA_S8_SSIaaiLi128ELi128ELNS4_4UMMA5MajorE0ELSM_0ELNSL_8SaturateE0EEEEEENS4_6LayoutISC_NS5_IJNSA_ILi0EEESR_SR_EEEEENS5_IJNS4_10UnderscoreESU_SU_EEEEENS4_13SM90_TMA_LOADENS4_14ComposedLayoutINS4_7SwizzleILi2ELi4ELi3EEENS4_18smem_ptr_flag_bitsILi8EEENSQ_INS5_IJNSA_ILi8EEESF_EEENS5_IJSF_SB_EEEEEEEvNS4_8identityESX_S17_vS18_EENS_8epilogue10collective18CollectiveEpilogueINS1A_23Sm100TmaWarpSpecializedILi2ELi2ELi64ELb0ELb0EEEJSG_NS5_IJNSQ_ISE_SB_EENSQ_ISF_SB_EEEEEaSH_aSH_NS1A_6fusion15FusionCallbacksIS1E_NS1I_17LinearCombinationIaiaiLNS_15FloatRoundStyleE2EEESG_S1H_JEEENS4_5SM1004TMEM4LOAD26SM100_TMEM_LOAD_32dp32b64xESX_S17_NS4_39AutoVectorizingCopyWithAssumedAlignmentILi128EEENS4_14SM90_TMA_STOREES17_S1T_S1T_EEEvvEEEEvNT_6ParamsE) ;  /* 0xffffff7002707950 */ /* 0x000fea0003c3ffff */
.L_x_147:
[----:B------:R-:W-:-:S00]  /*8e40*/  BRA `(.L_x_147) ;  /* 0xfffffffc00fc7947 */ /* 0x000fc0000383ffff */
[----:B------:R-:W-:-:S00]  /*8e50*/  NOP ;  /* 0x0000000000007918 */ /* 0x000fc00000000000 */
        /* <DEDUP_REMOVED lines=10> */
.L_x_148:


//--------------------- .nv.global.init           --------------------------
	.section	.nv.global.init,"aw",@progbits
.nv.global.init:
	.type		$str$27,@object
	.size		$str$27,($str$28 - $str$27)
$str$27:
        /*0000*/ 	.byte	0x28, 0x61, 0x64, 0x64, 0x72, 0x65, 0x73, 0x73, 0x20, 0x26, 0x20, 0x6d, 0x61, 0x73, 0x6b, 0x29
        /*0010*/ 	.byte	0x20, 0x3d, 0x3d, 0x20, 0x30, 0x00
	.type		$str$28,@object
	.size		$str$28,($str$26 - $str$28)
$str$28:
        /*0016*/ 	.byte	0x2f, 0x74, 0x6d, 0x70, 0x2f, 0x63, 0x75, 0x74, 0x6c, 0x61, 0x73, 0x73, 0x5f, 0x73, 0x77, 0x65
        /*0026*/ 	.byte	0x65, 0x70, 0x5f, 0x73, 0x72, 0x63, 0x2f, 0x69, 0x6e, 0x63, 0x6c, 0x75, 0x64, 0x65, 0x2f, 0x63
        /*0036*/ 	.byte	0x75, 0x74, 0x65, 0x2f, 0x70, 0x6f, 0x69, 0x6e, 0x74, 0x65, 0x72, 0x5f, 0x66, 0x6c, 0x61, 0x67
        /*0046*/ 	.byte	0x67, 0x65, 0x64, 0x2e, 0x68, 0x70, 0x70, 0x00
	.type		$str$26,@object
	.size		$str$26,($str$25 - $str$26)
$str$26:
        /*004e*/ 	.byte	0x2f, 0x74, 0x6d, 0x70, 0x2f, 0x63, 0x75, 0x74, 0x6c, 0x61, 0x73, 0x73, 0x5f, 0x73, 0x77, 0x65
        /*005e*/ 	.byte	0x65, 0x70, 0x5f, 0x73, 0x72, 0x63, 0x2f, 0x69, 0x6e, 0x63, 0x6c, 0x75, 0x64, 0x65, 0x2f, 0x63
        /*006e*/ 	.byte	0x75, 0x74, 0x65, 0x2f, 0x61, 0x74, 0x6f, 0x6d, 0x2f, 0x63, 0x6f, 0x70, 0x79, 0x5f, 0x74, 0x72
        /*007e*/ 	.byte	0x61, 0x69, 0x74, 0x73, 0x5f, 0x73, 0x6d, 0x31, 0x30, 0x30, 0x2e, 0x68, 0x70, 0x70, 0x00
	.type		$str$25,@object
	.size		$str$25,(__unnamed_1 - $str$25)
$str$25:
        /*008d*/ 	.byte	0x28, 0x28, 0x75, 0x69, 0x6e, 0x74, 0x33, 0x32, 0x5f, 0x74, 0x28, 0x74, 0x68, 0x72, 0x65, 0x61
        /*009d*/ 	.byte	0x64, 0x49, 0x64, 0x78, 0x2e, 0x78, 0x29, 0x20, 0x2f, 0x20, 0x33, 0x32, 0x29, 0x20, 0x25, 0x20
        /*00ad*/ 	.byte	0x34, 0x29, 0x20, 0x3d, 0x3d, 0x20, 0x28, 0x28, 0x28, 0x74, 0x6d, 0x65, 0x6d, 0x5f, 0x61, 0x64
        /*00bd*/ 	.byte	0x64, 0x72, 0x20, 0x3e, 0x3e, 0x20, 0x31, 0x36, 0x29, 0x20, 0x2f, 0x20, 0x33, 0x32, 0x29, 0x20
        /*00cd*/ 	.byte	0x25, 0x20, 0x34, 0x29, 0x00
	.type		__unnamed_1,@object
	.size		__unnamed_1,(__unnamed_2 - __unnamed_1)
__unnamed_1:
        /*00d2*/ 	.byte	0x61, 0x75, 0x74, 0x6f, 0x20, 0x63, 0x75, 0x74, 0x65, 0x3a, 0x3a, 0x61, 0x73, 0x5f, 0x70, 0x6f
        /* <DEDUP_REMOVED lines=24> */
        /*0262*/ 	.byte	0x5d, 0x00
	.type		__unnamed_2,@object
	.size		__unnamed_2,(.L_2 - __unnamed_2)
__unnamed_2:
        /* <DEDUP_REMOVED lines=42> */
        /*0504*/ 	.byte	0x43, 0x3c, 0x30, 0x3e, 0x3e, 0x3e, 0x3e, 0x5d, 0x00
.L_2:


//--------------------- .nv.shared._ZN7cutlass13device_kernelINS_4gemm6kernel13GemmUniversalIN4cute5tupleIJiiiiEEENS1_10collective13CollectiveMmaINS1_35MainloopSm100TmaUmmaWarpSpecializedILi6ELi2ELi4ENS5_IJNS4_1CILi1EEESB_SB_EEEEENS5_IJNSA_ILi128EEESE_NSA_ILi64EEEEEEaNS5_IJlSB_lEEEaSH_NS4_8TiledMMAINS4_8MMA_AtomIJNS4_15SM100_MMA_S8_SSIaaiLi128ELi128ELNS4_4UMMA5MajorE0ELSM_0ELNSL_8SaturateE0EEEEEENS4_6LayoutISC_NS5_IJNSA_ILi0EEESR_SR_EEEEENS5_IJNS4_10UnderscoreESU_SU_EEEEENS4_13SM90_TMA_LOADENS4_14ComposedLayoutINS4_7SwizzleILi2ELi4ELi3EEENS4_18smem_ptr_flag_bitsILi8EEENSQ_INS5_IJNSA_ILi8EEESF_EEENS5_IJSF_SB_EEEEEEEvNS4_8identityESX_S17_vS18_EENS_8epilogue10collective18CollectiveEpilogueINS1A_23Sm100TmaWarpSpecializedILi2ELi2ELi64ELb0ELb0EEEJSG_NS5_IJNSQ_ISE_SB_EENSQ_ISF_SB_EEEEEaSH_aSH_NS1A_6fusion15FusionCallbacksIS1E_NS1I_17LinearCombinationIaiaiLNS_15FloatRoundStyleE2EEESG_S1H_JEEENS4_5SM1004TMEM4LOAD26SM100_TMEM_LOAD_32dp32b64xESX_S17_NS4_39AutoVectorizingCopyWithAssumedAlignmentILi128EEENS4_14SM90_TMA_STOREES17_S1T_S1T_EEEvvEEEEvNT_6ParamsE --------------------------
	.section	.nv.shared._ZN7cutlass13device_kernelINS_4gemm6kernel13GemmUniversalIN4cute5tupleIJiiiiEEENS1_10collective13CollectiveMmaINS1_35MainloopSm100TmaUmmaWarpSpecializedILi6ELi2ELi4ENS5_IJNS4_1CILi1EEESB_SB_EEEEENS5_IJNSA_ILi128EEESE_NSA_ILi64EEEEEEaNS5_IJlSB_lEEEaSH_NS4_8TiledMMAINS4_8MMA_AtomIJNS4_15SM100_MMA_S8_SSIaaiLi128ELi128ELNS4_4UMMA5MajorE0ELSM_0ELNSL_8SaturateE0EEEEEENS4_6LayoutISC_NS5_IJNSA_ILi0EEESR_SR_EEEEENS5_IJNS4_10UnderscoreESU_SU_EEEEENS4_13SM90_TMA_LOADENS4_14ComposedLayoutINS4_7SwizzleILi2ELi4ELi3EEENS4_18smem_ptr_flag_bitsILi8EEENSQ_INS5_IJNSA_ILi8EEESF_EEENS5_IJSF_SB_EEEEEEEvNS4_8identityESX_S17_vS18_EENS_8epilogue10collective18CollectiveEpilogueINS1A_23Sm100TmaWarpSpecializedILi2ELi2ELi64ELb0ELb0EEEJSG_NS5_IJNSQ_ISE_SB_EENSQ_ISF_SB_EEEEEaSH_aSH_NS1A_6fusion15FusionCallbacksIS1E_NS1I_17LinearCombinationIaiaiLNS_15FloatRoundStyleE2EEESG_S1H_JEEENS4_5SM1004TMEM4LOAD26SM100_TMEM_LOAD_32dp32b64xESX_S17_NS4_39AutoVectorizingCopyWithAssumedAlignmentILi128EEENS4_14SM90_TMA_STOREES17_S1T_S1T_EEEvvEEEEvNT_6ParamsE,"aw",@nobits
	.sectionflags	@""
	.align	16
	.zero		1024


//--------------------- .nv.shared.reserved.0     --------------------------
	.section	.nv.shared.reserved.0,"aw",@nobits
	.weak		__nv_reservedSMEM_offset_0_alias
	.size		__nv_reservedSMEM_offset_0_alias, 0, 64
	.other		__nv_reservedSMEM_offset_0_alias,@"STO_CUDA_RESERVED_SHARED STV_DEFAULT"
__nv_reservedSMEM_offset_0_alias:
	.zero		0
.nv.shared.reserved.0:
	.zero		64
	.weak		__nv_reservedSMEM_tcgen05_partition
	.type		__nv_reservedSMEM_tcgen05_partition,@object
	.size		__nv_reservedSMEM_tcgen05_partition,(.L_0 - __nv_reservedSMEM_tcgen05_partition)
__nv_reservedSMEM_tcgen05_partition:
	.zero		32
.L_0:


//--------------------- .nv.global                --------------------------
	.section	.nv.global,"aw",@nobits
.nv.global:
	.type		_ZN40_INTERNAL_9c34da12_4_k_cu_7098c8c2_193014cute1_E,@object
	.size		_ZN40_INTERNAL_9c34da12_4_k_cu_7098c8c2_193014cute1_E,(_ZN40_INTERNAL_9c34da12_4_k_cu_7098c8c2_193014cuda3std3__45__cpo6cbeginE - _ZN40_INTERNAL_9c34da12_4_k_cu_7098c8c2_193014cute1_E)
_ZN40_INTERNAL_9c34da12_4_k_cu_7098c8c2_193014cute1_E:
	.zero		1
	.type		_ZN40_INTERNAL_9c34da12_4_k_cu_7098c8c2_193014cuda3std3__45__cpo6cbeginE,@object
	.size		_ZN40_INTERNAL_9c34da12_4_k_cu_7098c8c2_193014cuda3std3__45__cpo6cbeginE,(_ZN40_INTERNAL_9c34da12_4_k_cu_7098c8c2_193014cuda3std3__48in_placeE - _ZN40_INTERNAL_9c34da12_4_k_cu_7098c8c2_193014cuda3std3__45__cpo6cbeginE)
_ZN40_INTERNAL_9c34da12_4_k_cu_7098c8c2_193014cuda3std3__45__cpo6cbeginE:
	.zero		1
	.type		_ZN40_INTERNAL_9c34da12_4_k_cu_7098c8c2_193014cuda3std3__48in_placeE,@object
	.size		_ZN40_INTERNAL_9c34da12_4_k_cu_7098c8c2_193014cuda3std3__48in_placeE,(_ZN40_INTERNAL_9c34da12_4_k_cu_7098c8c2_193014cuda3std6ranges3__45__cpo9iter_moveE - _ZN40_INTERNAL_9c34da12_4_k_cu_7098c8c2_193014cuda3std3__48in_placeE)
_ZN40_INTERNAL_9c34da12_4_k_cu_7098c8c2_193014cuda3std3__48in_placeE:
	.zero		1
	.type		_ZN40_INTERNAL_9c34da12_4_k_cu_7098c8c2_193014cuda3std6ranges3__45__cpo9iter_moveE,@object
	.size		_ZN40_INTERNAL_9c34da12_4_k_cu_7098c8c2_193014cuda3std6ranges3__45__cpo9iter_moveE,(_ZN40_INTERNAL_9c34da12_4_k_cu_7098c8c2_193014cuda3std3__45__cpo5beginE - _ZN40_INTERNAL_9c34da12_4_k_cu_7098c8c2_193014cuda3std6ranges3__45__cpo9iter_moveE)
_ZN40_INTERNAL_9c34da12_4_k_cu_7098c8c2_193014cuda3std6ranges3__45__cpo9iter_moveE:
	.zero		1
	.type		_ZN40_INTERNAL_9c34da12_4_k_cu_7098c8c2_193014cuda3std3__45__cpo5beginE,@object
	.size		_ZN40_INTERNAL_9c34da12_4_k_cu_7098c8c2_193014cuda3std3__45__cpo5beginE,(_ZN40_INTERNAL_9c34da12_4_k_cu_7098c8c2_193014cuda3std3__442_GLOBAL__N__9c34da12_4_k_cu_7098c8c2_193016ignoreE - _ZN40_INTERNAL_9c34da12_4_k_cu_7098c8c2_193014cuda3std3__45__cpo5beginE)
_ZN40_INTERNAL_9c34da12_4_k_cu_7098c8c2_193014cuda3std3__45__cpo5beginE:
	.zero		1
	.type		_ZN40_INTERNAL_9c34da12_4_k_cu_7098c8c2_193014cuda3std3__442_GLOBAL__N__9c34da12_4_k_cu_7098c8c2_193016ignoreE,@object
	.size		_ZN40_INTERNAL_9c34da12_4_k_cu_7098c8c2_193014cuda3std3__442_GLOBAL__N__9c34da12_4_k_cu_7098c8c2_193016ignoreE,(_ZN40_INTERNAL_9c34da12_4_k_cu_7098c8c2_193014cute7productE - _ZN40_INTERNAL_9c34da12_4_k_cu_7098c8c2_193014cuda3std3__442_GLOBAL__N__9c34da12_4_k_cu_7098c8c2_193016ignoreE)
_ZN40_INTERNAL_9c34da12_4_k_cu_7098c8c2_193014cuda3std3__442_GLOBAL__N__9c34da12_4_k_cu_7098c8c2_193016ignoreE:
	.zero		1
	.type		_ZN40_INTERNAL_9c34da12_4_k_cu_7098c8c2_193014cute7productE,@object
	.size		_ZN40_INTERNAL_9c34da12_4_k_cu_7098c8c2_193014cute7productE,(_ZN40_INTERNAL_9c34da12_4_k_cu_7098c8c2_193014cuda3std3__45__cpo3endE - _ZN40_INTERNAL_9c34da12_4_k_cu_7098c8c2_193014cute7productE)
_ZN40_INTERNAL_9c34da12_4_k_cu_7098c8c2_193014cute7productE:
	.zero		1
	.type		_ZN40_INTERNAL_9c34da12_4_k_cu_7098c8c2_193014cuda3std3__45__cpo3endE,@object
	.size		_ZN40_INTERNAL_9c34da12_4_k_cu_7098c8c2_193014cuda3std3__45__cpo3endE,(_ZN40_INTERNAL_9c34da12_4_k_cu_7098c8c2_193014cuda3std3__419piecewise_constructE - _ZN40_INTERNAL_9c34da12_4_k_cu_7098c8c2_193014cuda3std3__45__cpo3endE)
_ZN40_INTERNAL_9c34da12_4_k_cu_7098c8c2_193014cuda3std3__45__cpo3endE:
	.zero		1
	.type		_ZN40_INTERNAL_9c34da12_4_k_cu_7098c8c2_193014cuda3std3__419piecewise_constructE,@object
	.size		_ZN40_INTERNAL_9c34da12_4_k_cu_7098c8c2_193014cuda3std3__419piecewise_constructE,(_ZN40_INTERNAL_9c34da12_4_k_cu_7098c8c2_193014cuda3std3__45__cpo4cendE - _ZN40_INTERNAL_9c34da12_4_k_cu_7098c8c2_193014cuda3std3__419piecewise_constructE)
_ZN40_INTERNAL_9c34da12_4_k_cu_7098c8c2_193014cuda3std3__419piecewise_constructE:
	.zero		1
	.type		_ZN40_INTERNAL_9c34da12_4_k_cu_7098c8c2_193014cuda3std3__45__cpo4cendE,@object
	.size		_ZN40_INTERNAL_9c34da12_4_k_cu_7098c8c2_193014cuda3std3__45__cpo4cendE,(_ZN40_INTERNAL_9c34da12_4_k_cu_7098c8c2_193014cuda3std6ranges3__45__cpo4swapE - _ZN40_INTERNAL_9c34da12_4_k_cu_7098c8c2_193014cuda3std3__45__cpo4cendE)
_ZN40_INTERNAL_9c34da12_4_k_cu_7098c8c2_193014cuda3std3__45__cpo4cendE:
	.zero		1
	.type		_ZN40_INTERNAL_9c34da12_4_k_cu_7098c8c2_193014cuda3std6ranges3__45__cpo4swapE,@object
	.size		_ZN40_INTERNAL_9c34da12_4_k_cu_7098c8c2_193014cuda3std6ranges3__45__cpo4swapE,(.L_10 - _ZN40_INTERNAL_9c34da12_4_k_cu_7098c8c2_193014cuda3std6ranges3__45__cpo4swapE)
_ZN40_INTERNAL_9c34da12_4_k_cu_7098c8c2_193014cuda3std6ranges3__45__cpo4swapE:
	.zero		1
.L_10:


//--------------------- .nv.constant0._ZN7cutlass13device_kernelINS_4gemm6kernel13GemmUniversalIN4cute5tupleIJiiiiEEENS1_10collective13CollectiveMmaINS1_35MainloopSm100TmaUmmaWarpSpecializedILi6ELi2ELi4ENS5_IJNS4_1CILi1EEESB_SB_EEEEENS5_IJNSA_ILi128EEESE_NSA_ILi64EEEEEEaNS5_IJlSB_lEEEaSH_NS4_8TiledMMAINS4_8MMA_AtomIJNS4_15SM100_MMA_S8_SSIaaiLi128ELi128ELNS4_4UMMA5MajorE0ELSM_0ELNSL_8SaturateE0EEEEEENS4_6LayoutISC_NS5_IJNSA_ILi0EEESR_SR_EEEEENS5_IJNS4_10UnderscoreESU_SU_EEEEENS4_13SM90_TMA_LOADENS4_14ComposedLayoutINS4_7SwizzleILi2ELi4ELi3EEENS4_18smem_ptr_flag_bitsILi8EEENSQ_INS5_IJNSA_ILi8EEESF_EEENS5_IJSF_SB_EEEEEEEvNS4_8identityESX_S17_vS18_EENS_8epilogue10collective18CollectiveEpilogueINS1A_23Sm100TmaWarpSpecializedILi2ELi2ELi64ELb0ELb0EEEJSG_NS5_IJNSQ_ISE_SB_EENSQ_ISF_SB_EEEEEaSH_aSH_NS1A_6fusion15FusionCallbacksIS1E_NS1I_17LinearCombinationIaiaiLNS_15FloatRoundStyleE2EEESG_S1H_JEEENS4_5SM1004TMEM4LOAD26SM100_TMEM_LOAD_32dp32b64xESX_S17_NS4_39AutoVectorizingCopyWithAssumedAlignmentILi128EEENS4_14SM90_TMA_STOREES17_S1T_S1T_EEEvvEEEEvNT_6ParamsE --------------------------
	.section	.nv.constant0._ZN7cutlass13device_kernelINS_4gemm6kernel13GemmUniversalIN4cute5tupleIJiiiiEEENS1_10collective13CollectiveMmaINS1_35MainloopSm100TmaUmmaWarpSpecializedILi6ELi2ELi4ENS5_IJNS4_1CILi1EEESB_SB_EEEEENS5_IJNSA_ILi128EEESE_NSA_ILi64EEEEEEaNS5_IJlSB_lEEEaSH_NS4_8TiledMMAINS4_8MMA_AtomIJNS4_15SM100_MMA_S8_SSIaaiLi128ELi128ELNS4_4UMMA5MajorE0ELSM_0ELNSL_8SaturateE0EEEEEENS4_6LayoutISC_NS5_IJNSA_ILi0EEESR_SR_EEEEENS5_IJNS4_10UnderscoreESU_SU_EEEEENS4_13SM90_TMA_LOADENS4_14ComposedLayoutINS4_7SwizzleILi2ELi4ELi3EEENS4_18smem_ptr_flag_bitsILi8EEENSQ_INS5_IJNSA_ILi8EEESF_EEENS5_IJSF_SB_EEEEEEEvNS4_8identityESX_S17_vS18_EENS_8epilogue10collective18CollectiveEpilogueINS1A_23Sm100TmaWarpSpecializedILi2ELi2ELi64ELb0ELb0EEEJSG_NS5_IJNSQ_ISE_SB_EENSQ_ISF_SB_EEEEEaSH_aSH_NS1A_6fusion15FusionCallbacksIS1E_NS1I_17LinearCombinationIaiaiLNS_15FloatRoundStyleE2EEESG_S1H_JEEENS4_5SM1004TMEM4LOAD26SM100_TMEM_LOAD_32dp32b64xESX_S17_NS4_39AutoVectorizingCopyWithAssumedAlignmentILi128EEENS4_14SM90_TMA_STOREES17_S1T_S1T_EEEvvEEEEvNT_6ParamsE,"a",@progbits
	.sectionflags	@""
	.align	4
.nv.constant0._ZN7cutlass13device_kernelINS_4gemm6kernel13GemmUniversalIN4cute5tupleIJiiiiEEENS1_10collective13CollectiveMmaINS1_35MainloopSm100TmaUmmaWarpSpecializedILi6ELi2ELi4ENS5_IJNS4_1CILi1EEESB_SB_EEEEENS5_IJNSA_ILi128EEESE_NSA_ILi64EEEEEEaNS5_IJlSB_lEEEaSH_NS4_8TiledMMAINS4_8MMA_AtomIJNS4_15SM100_MMA_S8_SSIaaiLi128ELi128ELNS4_4UMMA5MajorE0ELSM_0ELNSL_8SaturateE0EEEEEENS4_6LayoutISC_NS5_IJNSA_ILi0EEESR_SR_EEEEENS5_IJNS4_10UnderscoreESU_SU_EEEEENS4_13SM90_TMA_LOADENS4_14ComposedLayoutINS4_7SwizzleILi2ELi4ELi3EEENS4_18smem_ptr_flag_bitsILi8EEENSQ_INS5_IJNSA_ILi8EEESF_EEENS5_IJSF_SB_EEEEEEEvNS4_8identityESX_S17_vS18_EENS_8epilogue10collective18CollectiveEpilogueINS1A_23Sm100TmaWarpSpecializedILi2ELi2ELi64ELb0ELb0EEEJSG_NS5_IJNSQ_ISE_SB_EENSQ_ISF_SB_EEEEEaSH_aSH_NS1A_6fusion15FusionCallbacksIS1E_NS1I_17LinearCombinationIaiaiLNS_15FloatRoundStyleE2EEESG_S1H_JEEENS4_5SM1004TMEM4LOAD26SM100_TMEM_LOAD_32dp32b64xESX_S17_NS4_39AutoVectorizingCopyWithAssumedAlignmentILi128EEENS4_14SM90_TMA_STOREES17_S1T_S1T_EEEvvEEEEvNT_6ParamsE:
	.zero		2944


//--------------------- SYMBOLS --------------------------

	.type		.nv.reservedSmem.offset0,@object
	.size		.nv.reservedSmem.offset0,0x4
	.type		.nv.reservedSmem.cap,@object
	.size		.nv.reservedSmem.cap,0x4
	.type		__assertfail,@function
